	.target	sm_100a

	.elftype	@"ET_EXEC"


//--------------------- .note.nv.tkinfo           --------------------------
	.section	.note.nv.tkinfo,"",@"SHT_NOTE"
	.sectionflags	@"SHF_NOTE_NV_TKINFO"
	.tkinfo
        /*0018*/ 	.word	0x00000002
        /*0030*/ 	.string	""
        /*0030*/ 	.string	"ptxas"
        /*0030*/ 	.string	"Cuda compilation tools, release 13.0, V13.0.88"
        /*0030*/ 	.string	"Build cuda_13.0.r13.0/compiler.36424714_0"
        /*0030*/ 	.string	"-arch sm_100a -m 64 "



//--------------------- .note.nv.cuinfo           --------------------------
	.section	.note.nv.cuinfo,"",@"SHT_NOTE"
	.sectionflags	@"SHF_NOTE_NV_CUINFO"
        /*0018*/ 	.short	0x0002
        /*001a*/ 	.short	0x0064
        /*001c*/ 	.short	0x0082
	.zero		2


//--------------------- .nv.info                  --------------------------
	.section	.nv.info,"",@"SHT_CUDA_INFO"
	.align	4


	//----- nvinfo : EIATTR_REGCOUNT
	.align		4
        /*0000*/ 	.byte	0x04, 0x2f
        /*0002*/ 	.short	(.L_20 - .L_19)
	.align		4
.L_19:
        /*0004*/ 	.word	index@(_ZN7cutlass13device_kernelINS_4gemm6kernel13GemmUniversalIN4cute5tupleIJiiiiEEENS1_10collective13CollectiveMmaINS1_35MainloopSm100TmaUmmaWarpSpecializedILi5ELi2ELi4ENS5_IJNS4_1CILi2EEESB_NSA_ILi1EEEEEEEENS5_IJNSA_ILi64EEENSA_ILi256EEESF_EEEaNS5_IJlSC_lEEEaSI_NS4_8TiledMMAINS4_8MMA_AtomIJNS4_15SM100_MMA_S8_SSIaaiLi64ELi256ELNS4_4UMMA5MajorE0ELSN_0ELNSM_8SaturateE0EEEEEENS4_6LayoutINS5_IJSC_SC_SC_EEENS5_IJNSA_ILi0EEEST_ST_EEEEENS5_IJNS4_10UnderscoreESW_SW_EEEEENS4_23SM90_TMA_LOAD_MULTICASTENS4_14ComposedLayoutINS4_7SwizzleILi2ELi4ELi3EEENS4_18smem_ptr_flag_bitsILi8EEENSR_INS5_IJNSA_ILi8EEESF_EEENS5_IJSF_SC_EEEEEEEvNS4_8identityESZ_S19_vS1A_EENS_8epilogue10collective18CollectiveEpilogueINS1C_23Sm100TmaWarpSpecializedILi4ELi2ELi32ELb0ELb0EEEJSH_NS5_IJNSR_ISF_SC_EES1H_EEEaSI_aSI_NS1C_6fusion15FusionCallbacksIS1G_NS1J_17LinearCombinationIaiaiLNS_15FloatRoundStyleE2EEESH_S1I_JEEENS4_5SM1004TMEM4LOAD26SM100_TMEM_LOAD_16dp32b32xENS4_13SM90_TMA_LOADES19_NS4_39AutoVectorizingCopyWithAssumedAlignmentILi128EEENS4_14SM90_TMA_STOREES19_S1V_S1V_EEEvvEEEEvNT_6ParamsE)
        /*0008*/ 	.word	0x0000005c


	//----- nvinfo : EIATTR_FRAME_SIZE
	.align		4
.L_20:
        /*000c*/ 	.byte	0x04, 0x11
        /*000e*/ 	.short	(.L_22 - .L_21)
	.align		4
.L_21:
        /*0010*/ 	.word	index@($__internal_2_$__cuda_sm10x_tcgen05_guardrail_trap_unallocated_columns_being_dealloced)
        /*0014*/ 	.word	0x00000000


	//----- nvinfo : EIATTR_FRAME_SIZE
	.align		4
.L_22:
        /*0018*/ 	.byte	0x04, 0x11
        /*001a*/ 	.short	(.L_24 - .L_23)
	.align		4
.L_23:
        /*001c*/ 	.word	index@($__internal_1_$__cuda_sm10x_tcgen05_guardrail_trap_phase_invalid_during_alloc)
        /*0020*/ 	.word	0x00000000


	//----- nvinfo : EIATTR_FRAME_SIZE
	.align		4
.L_24:
        /*0024*/ 	.byte	0x04, 0x11
        /*0026*/ 	.short	(.L_26 - .L_25)
	.align		4
.L_25:
        /*0028*/ 	.word	index@($__internal_0_$__cuda_sm10x_tcgen05_guardrail_trap_col_being_dealloced_not_returned_by_alloc)
        /*002c*/ 	.word	0x00000000


	//----- nvinfo : EIATTR_FRAME_SIZE
	.align		4
.L_26:
        /*0030*/ 	.byte	0x04, 0x11
        /*0032*/ 	.short	(.L_28 - .L_27)
	.align		4
.L_27:
        /*0034*/ 	.word	index@(_ZN7cutlass13device_kernelINS_4gemm6kernel13GemmUniversalIN4cute5tupleIJiiiiEEENS1_10collective13CollectiveMmaINS1_35MainloopSm100TmaUmmaWarpSpecializedILi5ELi2ELi4ENS5_IJNS4_1CILi2EEESB_NSA_ILi1EEEEEEEENS5_IJNSA_ILi64EEENSA_ILi256EEESF_EEEaNS5_IJlSC_lEEEaSI_NS4_8TiledMMAINS4_8MMA_AtomIJNS4_15SM100_MMA_S8_SSIaaiLi64ELi256ELNS4_4UMMA5MajorE0ELSN_0ELNSM_8SaturateE0EEEEEENS4_6LayoutINS5_IJSC_SC_SC_EEENS5_IJNSA_ILi0EEEST_ST_EEEEENS5_IJNS4_10UnderscoreESW_SW_EEEEENS4_23SM90_TMA_LOAD_MULTICASTENS4_14ComposedLayoutINS4_7SwizzleILi2ELi4ELi3EEENS4_18smem_ptr_flag_bitsILi8EEENSR_INS5_IJNSA_ILi8EEESF_EEENS5_IJSF_SC_EEEEEEEvNS4_8identityESZ_S19_vS1A_EENS_8epilogue10collective18CollectiveEpilogueINS1C_23Sm100TmaWarpSpecializedILi4ELi2ELi32ELb0ELb0EEEJSH_NS5_IJNSR_ISF_SC_EES1H_EEEaSI_aSI_NS1C_6fusion15FusionCallbacksIS1G_NS1J_17LinearCombinationIaiaiLNS_15FloatRoundStyleE2EEESH_S1I_JEEENS4_5SM1004TMEM4LOAD26SM100_TMEM_LOAD_16dp32b32xENS4_13SM90_TMA_LOADES19_NS4_39AutoVectorizingCopyWithAssumedAlignmentILi128EEENS4_14SM90_TMA_STOREES19_S1V_S1V_EEEvvEEEEvNT_6ParamsE)
        /*0038*/ 	.word	0x00000000


	//----- nvinfo : EIATTR_MIN_STACK_SIZE
	.align		4
.L_28:
        /*003c*/ 	.byte	0x04, 0x12
        /*003e*/ 	.short	(.L_30 - .L_29)
	.align		4
.L_29:
        /*0040*/ 	.word	index@(_ZN7cutlass13device_kernelINS_4gemm6kernel13GemmUniversalIN4cute5tupleIJiiiiEEENS1_10collective13CollectiveMmaINS1_35MainloopSm100TmaUmmaWarpSpecializedILi5ELi2ELi4ENS5_IJNS4_1CILi2EEESB_NSA_ILi1EEEEEEEENS5_IJNSA_ILi64EEENSA_ILi256EEESF_EEEaNS5_IJlSC_lEEEaSI_NS4_8TiledMMAINS4_8MMA_AtomIJNS4_15SM100_MMA_S8_SSIaaiLi64ELi256ELNS4_4UMMA5MajorE0ELSN_0ELNSM_8SaturateE0EEEEEENS4_6LayoutINS5_IJSC_SC_SC_EEENS5_IJNSA_ILi0EEEST_ST_EEEEENS5_IJNS4_10UnderscoreESW_SW_EEEEENS4_23SM90_TMA_LOAD_MULTICASTENS4_14ComposedLayoutINS4_7SwizzleILi2ELi4ELi3EEENS4_18smem_ptr_flag_bitsILi8EEENSR_INS5_IJNSA_ILi8EEESF_EEENS5_IJSF_SC_EEEEEEEvNS4_8identityESZ_S19_vS1A_EENS_8epilogue10collective18CollectiveEpilogueINS1C_23Sm100TmaWarpSpecializedILi4ELi2ELi32ELb0ELb0EEEJSH_NS5_IJNSR_ISF_SC_EES1H_EEEaSI_aSI_NS1C_6fusion15FusionCallbacksIS1G_NS1J_17LinearCombinationIaiaiLNS_15FloatRoundStyleE2EEESH_S1I_JEEENS4_5SM1004TMEM4LOAD26SM100_TMEM_LOAD_16dp32b32xENS4_13SM90_TMA_LOADES19_NS4_39AutoVectorizingCopyWithAssumedAlignmentILi128EEENS4_14SM90_TMA_STOREES19_S1V_S1V_EEEvvEEEEvNT_6ParamsE)
        /*0044*/ 	.word	0x00000000
.L_30:


//--------------------- .nv.compat                --------------------------
	.section	.nv.compat,"",@"SHT_CUDA_COMPAT_INFO"
	.align	4
        /*0000*/ 	.byte	0x02, 0x09, 0x01, 0x00, 0x02, 0x02, 0x03, 0x00, 0x02, 0x05, 0x06, 0x00, 0x03, 0x07, 0x01, 0x01
        /*0010*/ 	.byte	0x02, 0x03, 0x01, 0x00, 0x02, 0x06, 0x01, 0x00, 0x04, 0x0b, 0x08, 0x00, 0x01, 0x00, 0x00, 0x00
        /*0020*/ 	.byte	0x00, 0x00, 0x00, 0x00


//--------------------- .nv.info._ZN7cutlass13device_kernelINS_4gemm6kernel13GemmUniversalIN4cute5tupleIJiiiiEEENS1_10collective13CollectiveMmaINS1_35MainloopSm100TmaUmmaWarpSpecializedILi5ELi2ELi4ENS5_IJNS4_1CILi2EEESB_NSA_ILi1EEEEEEEENS5_IJNSA_ILi64EEENSA_ILi256EEESF_EEEaNS5_IJlSC_lEEEaSI_NS4_8TiledMMAINS4_8MMA_AtomIJNS4_15SM100_MMA_S8_SSIaaiLi64ELi256ELNS4_4UMMA5MajorE0ELSN_0ELNSM_8SaturateE0EEEEEENS4_6LayoutINS5_IJSC_SC_SC_EEENS5_IJNSA_ILi0EEEST_ST_EEEEENS5_IJNS4_10UnderscoreESW_SW_EEEEENS4_23SM90_TMA_LOAD_MULTICASTENS4_14ComposedLayoutINS4_7SwizzleILi2ELi4ELi3EEENS4_18smem_ptr_flag_bitsILi8EEENSR_INS5_IJNSA_ILi8EEESF_EEENS5_IJSF_SC_EEEEEEEvNS4_8identityESZ_S19_vS1A_EENS_8epilogue10collective18CollectiveEpilogueINS1C_23Sm100TmaWarpSpecializedILi4ELi2ELi32ELb0ELb0EEEJSH_NS5_IJNSR_ISF_SC_EES1H_EEEaSI_aSI_NS1C_6fusion15FusionCallbacksIS1G_NS1J_17LinearCombinationIaiaiLNS_15FloatRoundStyleE2EEESH_S1I_JEEENS4_5SM1004TMEM4LOAD26SM100_TMEM_LOAD_16dp32b32xENS4_13SM90_TMA_LOADES19_NS4_39AutoVectorizingCopyWithAssumedAlignmentILi128EEENS4_14SM90_TMA_STOREES19_S1V_S1V_EEEvvEEEEvNT_6ParamsE --------------------------
	.section	.nv.info._ZN7cutlass13device_kernelINS_4gemm6kernel13GemmUniversalIN4cute5tupleIJiiiiEEENS1_10collective13CollectiveMmaINS1_35MainloopSm100TmaUmmaWarpSpecializedILi5ELi2ELi4ENS5_IJNS4_1CILi2EEESB_NSA_ILi1EEEEEEEENS5_IJNSA_ILi64EEENSA_ILi256EEESF_EEEaNS5_IJlSC_lEEEaSI_NS4_8TiledMMAINS4_8MMA_AtomIJNS4_15SM100_MMA_S8_SSIaaiLi64ELi256ELNS4_4UMMA5MajorE0ELSN_0ELNSM_8SaturateE0EEEEEENS4_6LayoutINS5_IJSC_SC_SC_EEENS5_IJNSA_ILi0EEEST_ST_EEEEENS5_IJNS4_10UnderscoreESW_SW_EEEEENS4_23SM90_TMA_LOAD_MULTICASTENS4_14ComposedLayoutINS4_7SwizzleILi2ELi4ELi3EEENS4_18smem_ptr_flag_bitsILi8EEENSR_INS5_IJNSA_ILi8EEESF_EEENS5_IJSF_SC_EEEEEEEvNS4_8identityESZ_S19_vS1A_EENS_8epilogue10collective18CollectiveEpilogueINS1C_23Sm100TmaWarpSpecializedILi4ELi2ELi32ELb0ELb0EEEJSH_NS5_IJNSR_ISF_SC_EES1H_EEEaSI_aSI_NS1C_6fusion15FusionCallbacksIS1G_NS1J_17LinearCombinationIaiaiLNS_15FloatRoundStyleE2EEESH_S1I_JEEENS4_5SM1004TMEM4LOAD26SM100_TMEM_LOAD_16dp32b32xENS4_13SM90_TMA_LOADES19_NS4_39AutoVectorizingCopyWithAssumedAlignmentILi128EEENS4_14SM90_TMA_STOREES19_S1V_S1V_EEEvvEEEEvNT_6ParamsE,"",@"SHT_CUDA_INFO"
	.sectionflags	@""
	.align	4


	//----- nvinfo : EIATTR_CUDA_API_VERSION
	.align		4
        /*0000*/ 	.byte	0x04, 0x37
        /*0002*/ 	.short	(.L_32 - .L_31)
.L_31:
        /*0004*/ 	.word	0x00000082


	//----- nvinfo : EIATTR_KPARAM_INFO
	.align		4
.L_32:
        /*0008*/ 	.byte	0x04, 0x17
        /*000a*/ 	.short	(.L_34 - .L_33)
.L_33:
        /*000c*/ 	.word	0x00000000
        /*0010*/ 	.short	0x0000
        /*0012*/ 	.short	0x0000
        /*0014*/ 	.byte	0x00, 0xf0, 0x01, 0x20


	//----- nvinfo : EIATTR_AT_ENTRY_FRAGMENTS
	.align		4
.L_34:
        /*0018*/ 	.byte	0x04, 0x4f
        /*001a*/ 	.short	(.L_36 - .L_35)


	//   ....[0]....
.L_35:
        /*001c*/ 	.word	0x00000006


	//----- nvinfo : EIATTR_RESERVED_SMEM_USED
	.align		4
.L_36:
        /*0020*/ 	.byte	0x01, 0x41
	.zero		2


	//----- nvinfo : EIATTR_SPARSE_MMA_MASK
	.align		4
        /*0024*/ 	.byte	0x03, 0x50
        /*0026*/ 	.short	0x0000


	//----- nvinfo : EIATTR_TCGEN05_1CTA_USED
	.align		4
        /*0028*/ 	.byte	0x01, 0x51
	.zero		2


	//----- nvinfo : EIATTR_MAXREG_COUNT
	.align		4
        /*002c*/ 	.byte	0x03, 0x1b
        /*002e*/ 	.short	0x00ff


	//----- nvinfo : EIATTR_NUM_BARRIERS
	.align		4
        /*0030*/ 	.byte	0x02, 0x4c
        /*0032*/ 	.byte	0x07
	.zero		1


	//----- nvinfo : EIATTR_EXTERNS
	.align		4
        /*0034*/ 	.byte	0x04, 0x0f
        /*0036*/ 	.short	(.L_38 - .L_37)


	//   ....[0]....
	.align		4
.L_37:
        /*0038*/ 	.word	index@(__assertfail)


	//----- nvinfo : EIATTR_MERCURY_ISA_VERSION
	.align		4
.L_38:
        /*003c*/ 	.byte	0x03, 0x5f
        /*003e*/ 	.short	0x0101


	//----- nvinfo : EIATTR_INT_WARP_WIDE_INSTR_OFFSETS
	.align		4
        /*0040*/ 	.byte	0x04, 0x31
        /*0042*/ 	.short	(.L_40 - .L_39)


	//   ....[0]....
.L_39:
        /*0044*/ 	.word	0x00003e40


	//   ....[1]....
        /*0048*/ 	.word	0x00003e70


	//   ....[2]....
        /*004c*/ 	.word	0x00003e90


	//   ....[3]....
        /*0050*/ 	.word	0x000049d0


	//   ....[4]....
        /*0054*/ 	.word	0x00004a40


	//   ....[5]....
        /*0058*/ 	.word	0x00004b20


	//   ....[6]....
        /*005c*/ 	.word	0x00004ba0


	//   ....[7]....
        /*0060*/ 	.word	0x00004ca0


	//   ....[8]....
        /*0064*/ 	.word	0x00004d20


	//   ....[9]....
        /*0068*/ 	.word	0x00004e10


	//   ....[10]....
        /*006c*/ 	.word	0x00004ec0


	//----- nvinfo : EIATTR_COOP_GROUP_MASK_REGIDS
	.align		4
.L_40:
        /*0070*/ 	.byte	0x04, 0x29
        /*0072*/ 	.short	(.L_42 - .L_41)


	//   ....[0]....
.L_41:
        /*0074*/ 	.word	0xffffffff


	//   ....[1]....
        /*0078*/ 	.word	0xffffffff


	//   ....[2]....
        /*007c*/ 	.word	0xffffffff


	//   ....[3]....
        /*0080*/ 	.word	0xffffffff


	//   ....[4]....
        /*0084*/ 	.word	0xffffffff


	//   ....[5]....
        /*0088*/ 	.word	0xffffffff


	//   ....[6]....
        /*008c*/ 	.word	0xffffffff


	//   ....[7]....
        /*0090*/ 	.word	0xffffffff


	//   ....[8]....
        /*0094*/ 	.word	0xffffffff


	//   ....[9]....
        /*0098*/ 	.word	0xffffffff


	//   ....[10]....
        /*009c*/ 	.word	0xffffffff


	//   ....[11]....
        /*00a0*/ 	.word	0xffffffff


	//   ....[12]....
        /*00a4*/ 	.word	0xffffffff


	//   ....[13]....
        /*00a8*/ 	.word	0xffffffff


	//----- nvinfo : EIATTR_COOP_GROUP_INSTR_OFFSETS
	.align		4
.L_42:
        /*00ac*/ 	.byte	0x04, 0x28
        /*00ae*/ 	.short	(.L_44 - .L_43)


	//   ....[0]....
.L_43:
        /*00b0*/ 	.word	0x00000080


	//   ....[1]....
        /*00b4*/ 	.word	0x000004f0


	//   ....[2]....
        /*00b8*/ 	.word	0x000006c0


	//   ....[3]....
        /*00bc*/ 	.word	0x00000860


	//   ....[4]....
        /*00c0*/ 	.word	0x00000960


	//   ....[5]....
        /*00c4*/ 	.word	0x00000ad0


	//   ....[6]....
        /*00c8*/ 	.word	0x00000c70


	//   ....[7]....
        /*00cc*/ 	.word	0x00000e20


	//   ....[8]....
        /*00d0*/ 	.word	0x000021c0


	//   ....[9]....
        /*00d4*/ 	.word	0x00003110


	//   ....[10]....
        /*00d8*/ 	.word	0x00003320


	//   ....[11]....
        /*00dc*/ 	.word	0x00003350


	//   ....[12]....
        /*00e0*/ 	.word	0x00003d20


	//   ....[13]....
        /*00e4*/ 	.word	0x00003f50


	//----- nvinfo : EIATTR_VRC_CTA_INIT_COUNT
	.align		4
.L_44:
        /*00e8*/ 	.byte	0x02, 0x4a
        /*00ea*/ 	.byte	0x80
	.zero		1


	//----- nvinfo : EIATTR_SYSCALL_OFFSETS
	.align		4
        /*00ec*/ 	.byte	0x04, 0x46
        /*00ee*/ 	.short	(.L_46 - .L_45)


	//   ....[0]....
.L_45:
        /*00f0*/ 	.word	0x00005b50


	//   ....[1]....
        /*00f4*/ 	.word	0x00005c90


	//   ....[2]....
        /*00f8*/ 	.word	0x000064c0


	//   ....[3]....
        /*00fc*/ 	.word	0x00007260


	//   ....[4]....
        /*0100*/ 	.word	0x00007fb0


	//   ....[5]....
        /*0104*/ 	.word	0x00008d20


	//----- nvinfo : EIATTR_MBARRIER_INSTR_OFFSETS
	.align		4
.L_46:
        /*0108*/ 	.byte	0x04, 0x39
        /*010a*/ 	.short	(.L_48 - .L_47)


	//   ....[0]....
.L_47:
        /*010c*/ 	.word	0x00000610
        /*0110*/ 	.word	0x000000ff
        /*0114*/ 	.word	0x00000000
        /*0118*/ 	.short	0x0100
        /*011a*/ 	.byte	0x04
	.zero		1


	//   ....[1]....
        /*011c*/ 	.word	0x00000620
        /*0120*/ 	.word	0x000000ff
        /*0124*/ 	.word	0x00000028
        /*0128*/ 	.short	0x0100
        /*012a*/ 	.byte	0x04
	.zero		1


	//   ....[2]....
        /*012c*/ 	.word	0x00000630
        /*0130*/ 	.word	0x000000ff
        /*0134*/ 	.word	0x00000008
        /*0138*/ 	.short	0x0100
        /*013a*/ 	.byte	0x04
	.zero		1


	//   ....[3]....
        /*013c*/ 	.word	0x00000640
        /*0140*/ 	.word	0x000000ff
        /*0144*/ 	.word	0x00000030
        /*0148*/ 	.short	0x0100
        /*014a*/ 	.byte	0x04
	.zero		1


	//   ....[4]....
        /*014c*/ 	.word	0x00000650
        /*0150*/ 	.word	0x000000ff
        /*0154*/ 	.word	0x00000010
        /*0158*/ 	.short	0x0100
        /*015a*/ 	.byte	0x04
	.zero		1


	//   ....[5]....
        /*015c*/ 	.word	0x00000660
        /*0160*/ 	.word	0x000000ff
        /*0164*/ 	.word	0x00000038
        /*0168*/ 	.short	0x0100
        /*016a*/ 	.byte	0x04
	.zero		1


	//   ....[6]....
        /*016c*/ 	.word	0x00000670
        /*0170*/ 	.word	0x000000ff
        /*0174*/ 	.word	0x00000018
        /*0178*/ 	.short	0x0100
        /*017a*/ 	.byte	0x04
	.zero		1


	//   ....[7]....
        /*017c*/ 	.word	0x00000680
        /*0180*/ 	.word	0x000000ff
        /*0184*/ 	.word	0x00000040
        /*0188*/ 	.short	0x0100
        /*018a*/ 	.byte	0x04
	.zero		1


	//   ....[8]....
        /*018c*/ 	.word	0x00000690
        /*0190*/ 	.word	0x000000ff
        /*0194*/ 	.word	0x00000020
        /*0198*/ 	.short	0x0100
        /*019a*/ 	.byte	0x04
	.zero		1


	//   ....[9]....
        /*019c*/ 	.word	0x000006a0
        /*01a0*/ 	.word	0x000000ff
        /*01a4*/ 	.word	0x00000048
        /*01a8*/ 	.short	0x0100
        /*01aa*/ 	.byte	0x04
	.zero		1


	//   ....[10]....
        /*01ac*/ 	.word	0x000007d0
        /*01b0*/ 	.word	0x000000ff
        /*01b4*/ 	.word	0x00000050
        /*01b8*/ 	.short	0x0100
        /*01ba*/ 	.byte	0x04
	.zero		1


	//   ....[11]....
        /*01bc*/ 	.word	0x000007e0
        /*01c0*/ 	.word	0x000000ff
        /*01c4*/ 	.word	0x00000070
        /*01c8*/ 	.short	0x0100
        /*01ca*/ 	.byte	0x04
	.zero		1


	//   ....[12]....
        /*01cc*/ 	.word	0x000007f0
        /*01d0*/ 	.word	0x000000ff
        /*01d4*/ 	.word	0x00000058
        /*01d8*/ 	.short	0x0100
        /*01da*/ 	.byte	0x04
	.zero		1


	//   ....[13]....
        /*01dc*/ 	.word	0x00000800
        /*01e0*/ 	.word	0x000000ff
        /*01e4*/ 	.word	0x00000078
        /*01e8*/ 	.short	0x0100
        /*01ea*/ 	.byte	0x04
	.zero		1


	//   ....[14]....
        /*01ec*/ 	.word	0x00000810
        /*01f0*/ 	.word	0x000000ff
        /*01f4*/ 	.word	0x00000060
        /*01f8*/ 	.short	0x0100
        /*01fa*/ 	.byte	0x04
	.zero		1


	//   ....[15]....
        /*01fc*/ 	.word	0x00000820
        /*0200*/ 	.word	0x000000ff
        /*0204*/ 	.word	0x00000080
        /*0208*/ 	.short	0x0100
        /*020a*/ 	.byte	0x04
	.zero		1


	//   ....[16]....
        /*020c*/ 	.word	0x00000830
        /*0210*/ 	.word	0x000000ff
        /*0214*/ 	.word	0x00000068
        /*0218*/ 	.short	0x0100
        /*021a*/ 	.byte	0x04
	.zero		1


	//   ....[17]....
        /*021c*/ 	.word	0x00000840
        /*0220*/ 	.word	0x000000ff
        /*0224*/ 	.word	0x00000088
        /*0228*/ 	.short	0x0100
        /*022a*/ 	.byte	0x04
	.zero		1


	//   ....[18]....
        /*022c*/ 	.word	0x00000930
        /*0230*/ 	.word	0x000000ff
        /*0234*/ 	.word	0x00000090
        /*0238*/ 	.short	0x0100
        /*023a*/ 	.byte	0x06
	.zero		1


	//   ....[19]....
        /*023c*/ 	.word	0x00000940
        /*0240*/ 	.word	0x000000ff
        /*0244*/ 	.word	0x00000098
        /*0248*/ 	.short	0x0100
        /*024a*/ 	.byte	0x06
	.zero		1


	//   ....[20]....
        /*024c*/ 	.word	0x00000a80
        /*0250*/ 	.word	0x000000ff
        /*0254*/ 	.word	0x000000a0
        /*0258*/ 	.short	0x0100
        /*025a*/ 	.byte	0x06
	.zero		1


	//   ....[21]....
        /*025c*/ 	.word	0x00000a90
        /*0260*/ 	.word	0x000000ff
        /*0264*/ 	.word	0x000000b0
        /*0268*/ 	.short	0x0100
        /*026a*/ 	.byte	0x06
	.zero		1


	//   ....[22]....
        /*026c*/ 	.word	0x00000aa0
        /*0270*/ 	.word	0x000000ff
        /*0274*/ 	.word	0x000000a8
        /*0278*/ 	.short	0x0100
        /*027a*/ 	.byte	0x06
	.zero		1


	//   ....[23]....
        /*027c*/ 	.word	0x00000ab0
        /*0280*/ 	.word	0x000000ff
        /*0284*/ 	.word	0x000000b8
        /*0288*/ 	.short	0x0100
        /*028a*/ 	.byte	0x06
	.zero		1


	//   ....[24]....
        /*028c*/ 	.word	0x00000be0
        /*0290*/ 	.word	0x000000ff
        /*0294*/ 	.word	0x000000c0
        /*0298*/ 	.short	0x0100
        /*029a*/ 	.byte	0x04
	.zero		1


	//   ....[25]....
        /*029c*/ 	.word	0x00000bf0
        /*02a0*/ 	.word	0x000000ff
        /*02a4*/ 	.word	0x000000e0
        /*02a8*/ 	.short	0x0100
        /*02aa*/ 	.byte	0x04
	.zero		1


	//   ....[26]....
        /*02ac*/ 	.word	0x00000c00
        /*02b0*/ 	.word	0x000000ff
        /*02b4*/ 	.word	0x000000c8
        /*02b8*/ 	.short	0x0100
        /*02ba*/ 	.byte	0x04
	.zero		1


	//   ....[27]....
        /*02bc*/ 	.word	0x00000c10
        /*02c0*/ 	.word	0x000000ff
        /*02c4*/ 	.word	0x000000e8
        /*02c8*/ 	.short	0x0100
        /*02ca*/ 	.byte	0x04
	.zero		1


	//   ....[28]....
        /*02cc*/ 	.word	0x00000c20
        /*02d0*/ 	.word	0x000000ff
        /*02d4*/ 	.word	0x000000d0
        /*02d8*/ 	.short	0x0100
        /*02da*/ 	.byte	0x04
	.zero		1


	//   ....[29]....
        /*02dc*/ 	.word	0x00000c30
        /*02e0*/ 	.word	0x000000ff
        /*02e4*/ 	.word	0x000000f0
        /*02e8*/ 	.short	0x0100
        /*02ea*/ 	.byte	0x04
	.zero		1


	//   ....[30]....
        /*02ec*/ 	.word	0x00000c40
        /*02f0*/ 	.word	0x000000ff
        /*02f4*/ 	.word	0x000000d8
        /*02f8*/ 	.short	0x0100
        /*02fa*/ 	.byte	0x04
	.zero		1


	//   ....[31]....
        /*02fc*/ 	.word	0x00000c50
        /*0300*/ 	.word	0x000000ff
        /*0304*/ 	.word	0x000000f8
        /*0308*/ 	.short	0x0100
        /*030a*/ 	.byte	0x04
	.zero		1


	//   ....[32]....
        /*030c*/ 	.word	0x00000d40
        /*0310*/ 	.word	0x000000ff
        /*0314*/ 	.word	0x00000100
        /*0318*/ 	.short	0x0100
        /*031a*/ 	.byte	0x04
	.zero		1


	//   ....[33]....
        /*031c*/ 	.word	0x00000d50
        /*0320*/ 	.word	0x000000ff
        /*0324*/ 	.word	0x00000110
        /*0328*/ 	.short	0x0100
        /*032a*/ 	.byte	0x04
	.zero		1


	//   ....[34]....
        /*032c*/ 	.word	0x00000d60
        /*0330*/ 	.word	0x000000ff
        /*0334*/ 	.word	0x00000108
        /*0338*/ 	.short	0x0100
        /*033a*/ 	.byte	0x04
	.zero		1


	//   ....[35]....
        /*033c*/ 	.word	0x00000d70
        /*0340*/ 	.word	0x000000ff
        /*0344*/ 	.word	0x00000118
        /*0348*/ 	.short	0x0100
        /*034a*/ 	.byte	0x04
	.zero		1


	//   ....[36]....
        /*034c*/ 	.word	0x00001a10
        /*0350*/ 	.word	0x00000000
        /*0354*/ 	.word	0x00000110
        /*0358*/ 	.short	0x010a
        /*035a*/ 	.byte	0xff
	.zero		1


	//   ....[37]....
        /*035c*/ 	.word	0x00001a40
        /*0360*/ 	.word	0x00000000
        /*0364*/ 	.word	0x00000100
        /*0368*/ 	.short	0x0101
        /*036a*/ 	.byte	0xff
	.zero		1


	//   ....[38]....
        /*036c*/ 	.word	0x00001b20
        /*0370*/ 	.word	0x000000ff
        /*0374*/ 	.word	0x00000028
        /*0378*/ 	.short	0x010a
        /*037a*/ 	.byte	0x04
	.zero		1


	//   ....[39]....
        /*037c*/ 	.word	0x00001ba0
        /*0380*/ 	.word	0x000000ff
        /*0384*/ 	.word	0x00000028
        /*0388*/ 	.short	0x010a
        /*038a*/ 	.byte	0x21
	.zero		1


	//   ....[40]....
        /*038c*/ 	.word	0x00001d30
        /*0390*/ 	.word	0x000000ff
        /*0394*/ 	.word	0x00000028
        /*0398*/ 	.short	0x010a
        /*039a*/ 	.byte	0x08
	.zero		1


	//   ....[41]....
        /*039c*/ 	.word	0x00001e60
        /*03a0*/ 	.word	0x000000ff
        /*03a4*/ 	.word	0x00000098
        /*03a8*/ 	.short	0x0101
        /*03aa*/ 	.byte	0x06
	.zero		1


	//   ....[42]....
        /*03ac*/ 	.word	0x00001e80
        /*03b0*/ 	.word	0x000000ff
        /*03b4*/ 	.word	0x00000028
        /*03b8*/ 	.short	0x010a
        /*03ba*/ 	.byte	0x04
	.zero		1


	//   ....[43]....
        /*03bc*/ 	.word	0x00001f00
        /*03c0*/ 	.word	0x000000ff
        /*03c4*/ 	.word	0x00000028
        /*03c8*/ 	.short	0x010a
        /*03ca*/ 	.byte	0x11
	.zero		1


	//   ....[44]....
        /*03cc*/ 	.word	0x00002090
        /*03d0*/ 	.word	0x000000ff
        /*03d4*/ 	.word	0x00000028
        /*03d8*/ 	.short	0x010a
        /*03da*/ 	.byte	0x07
	.zero		1


	//   ....[45]....
        /*03dc*/ 	.word	0x000021f0
        /*03e0*/ 	.word	0x00000003
        /*03e4*/ 	.word	0x000000a0
        /*03e8*/ 	.short	0x010a
        /*03ea*/ 	.byte	0xff
	.zero		1


	//   ....[46]....
        /*03ec*/ 	.word	0x00002340
        /*03f0*/ 	.word	0x00000000
        /*03f4*/ 	.word	0x00000000
        /*03f8*/ 	.short	0x0101
        /*03fa*/ 	.byte	0xff
	.zero		1


	//   ....[47]....
        /*03fc*/ 	.word	0x00002900
        /*0400*/ 	.word	0x000000ff
        /*0404*/ 	.word	0x00000000
        /*0408*/ 	.short	0x010a
        /*040a*/ 	.byte	0x04
	.zero		1


	//   ....[48]....
        /*040c*/ 	.word	0x00002990
        /*0410*/ 	.word	0x000000ff
        /*0414*/ 	.word	0x00000000
        /*0418*/ 	.short	0x010a
        /*041a*/ 	.byte	0x05
	.zero		1


	//   ....[49]....
        /*041c*/ 	.word	0x00002a20
        /*0420*/ 	.word	0x000000ff
        /*0424*/ 	.word	0x00000000
        /*0428*/ 	.short	0x010a
        /*042a*/ 	.byte	0x05
	.zero		1


	//   ....[50]....
        /*042c*/ 	.word	0x00002ab0
        /*0430*/ 	.word	0x000000ff
        /*0434*/ 	.word	0x00000000
        /*0438*/ 	.short	0x010a
        /*043a*/ 	.byte	0x05
	.zero		1


	//   ....[51]....
        /*043c*/ 	.word	0x00002b50
        /*0440*/ 	.word	0x00000000
        /*0444*/ 	.word	0x00000000
        /*0448*/ 	.short	0x010a
        /*044a*/ 	.byte	0xff
	.zero		1


	//   ....[52]....
        /*044c*/ 	.word	0x00002c70
        /*0450*/ 	.word	0x00000002
        /*0454*/ 	.word	0x00000100
        /*0458*/ 	.short	0x010a
        /*045a*/ 	.byte	0xff
	.zero		1


	//   ....[53]....
        /*045c*/ 	.word	0x00002ce0
        /*0460*/ 	.word	0x00000002
        /*0464*/ 	.word	0x00000000
        /*0468*/ 	.short	0x0101
        /*046a*/ 	.byte	0xff
	.zero		1


	//   ....[54]....
        /*046c*/ 	.word	0x00002d00
        /*0470*/ 	.word	0x000000ff
        /*0474*/ 	.word	0x000000b0
        /*0478*/ 	.short	0x010a
        /*047a*/ 	.byte	0x04
	.zero		1


	//   ....[55]....
        /*047c*/ 	.word	0x00002e20
        /*0480*/ 	.word	0x00000002
        /*0484*/ 	.word	0x000000a0
        /*0488*/ 	.short	0x010a
        /*048a*/ 	.byte	0xff
	.zero		1


	//   ....[56]....
        /*048c*/ 	.word	0x00002f20
        /*0490*/ 	.word	0x00000002
        /*0494*/ 	.word	0x00000000
        /*0498*/ 	.short	0x0101
        /*049a*/ 	.byte	0xff
	.zero		1


	//   ....[57]....
        /*049c*/ 	.word	0x00002fb0
        /*04a0*/ 	.word	0x000000ff
        /*04a4*/ 	.word	0x000000b0
        /*04a8*/ 	.short	0x0106
        /*04aa*/ 	.byte	0x04
	.zero		1


	//   ....[58]....
        /*04ac*/ 	.word	0x00002fd0
        /*04b0*/ 	.word	0x000000ff
        /*04b4*/ 	.word	0x000000b0
        /*04b8*/ 	.short	0x010a
        /*04ba*/ 	.byte	0x04
	.zero		1


	//   ....[59]....
        /*04bc*/ 	.word	0x00003060
        /*04c0*/ 	.word	0x000000ff
        /*04c4*/ 	.word	0x000000b0
        /*04c8*/ 	.short	0x0106
        /*04ca*/ 	.byte	0x07
	.zero		1


	//   ....[60]....
        /*04cc*/ 	.word	0x000030a0
        /*04d0*/ 	.word	0x00000000
        /*04d4*/ 	.word	0x000000b0
        /*04d8*/ 	.short	0x010a
        /*04da*/ 	.byte	0xff
	.zero		1


	//   ....[61]....
        /*04dc*/ 	.word	0x000035b0
        /*04e0*/ 	.word	0x00000000
        /*04e4*/ 	.word	0x000000a0
        /*04e8*/ 	.short	0x010a
        /*04ea*/ 	.byte	0xff
	.zero		1


	//   ....[62]....
        /*04ec*/ 	.word	0x000036b0
        /*04f0*/ 	.word	0x00000003
        /*04f4*/ 	.word	0x00000000
        /*04f8*/ 	.short	0x0101
        /*04fa*/ 	.byte	0xff
	.zero		1


	//   ....[63]....
        /*04fc*/ 	.word	0x000036c0
        /*0500*/ 	.word	0x000000ff
        /*0504*/ 	.word	0x00000000
        /*0508*/ 	.short	0x010a
        /*050a*/ 	.byte	0x04
	.zero		1


	//   ....[64]....
        /*050c*/ 	.word	0x00003740
        /*0510*/ 	.word	0x000000ff
        /*0514*/ 	.word	0x000000e0
        /*0518*/ 	.short	0x010a
        /*051a*/ 	.byte	0x17
	.zero		1


	//   ....[65]....
        /*051c*/ 	.word	0x00003820
        /*0520*/ 	.word	0x000000ff
        /*0524*/ 	.word	0x00000000
        /*0528*/ 	.short	0x010a
        /*052a*/ 	.byte	0x05
	.zero		1


	//   ....[66]....
        /*052c*/ 	.word	0x00003960
        /*0530*/ 	.word	0x000000ff
        /*0534*/ 	.word	0x00000000
        /*0538*/ 	.short	0x010a
        /*053a*/ 	.byte	0x04
	.zero		1


	//   ....[67]....
        /*053c*/ 	.word	0x00003b50
        /*0540*/ 	.word	0x000000ff
        /*0544*/ 	.word	0x00000000
        /*0548*/ 	.short	0x010a
        /*054a*/ 	.byte	0x04
	.zero		1


	//   ....[68]....
        /*054c*/ 	.word	0x00003be0
        /*0550*/ 	.word	0x000000ff
        /*0554*/ 	.word	0x00000000
        /*0558*/ 	.short	0x010a
        /*055a*/ 	.byte	0x05
	.zero		1


	//   ....[69]....
        /*055c*/ 	.word	0x00003c70
        /*0560*/ 	.word	0x000000ff
        /*0564*/ 	.word	0x00000000
        /*0568*/ 	.short	0x010a
        /*056a*/ 	.byte	0x05
	.zero		1


	//   ....[70]....
        /*056c*/ 	.word	0x00003d00
        /*0570*/ 	.word	0x000000ff
        /*0574*/ 	.word	0x00000000
        /*0578*/ 	.short	0x010a
        /*057a*/ 	.byte	0x04
	.zero		1


	//   ....[71]....
        /*057c*/ 	.word	0x000041d0
        /*0580*/ 	.word	0x0000000c
        /*0584*/ 	.word	0x000000a0
        /*0588*/ 	.short	0x010a
        /*058a*/ 	.byte	0xff
	.zero		1


	//   ....[72]....
        /*058c*/ 	.word	0x00004340
        /*0590*/ 	.word	0x00000000
        /*0594*/ 	.word	0x00000000
        /*0598*/ 	.short	0x0101
        /*059a*/ 	.byte	0xff
	.zero		1


	//   ....[73]....
        /*059c*/ 	.word	0x000047d0
        /*05a0*/ 	.word	0x000000ff
        /*05a4*/ 	.word	0x00000098
        /*05a8*/ 	.short	0x010a
        /*05aa*/ 	.byte	0x15
	.zero		1


	//   ....[74]....
        /*05ac*/ 	.word	0x00004950
        /*05b0*/ 	.word	0x000000ff
        /*05b4*/ 	.word	0x00000070
        /*05b8*/ 	.short	0x010a
        /*05ba*/ 	.byte	0x15
	.zero		1


	//   ....[75]....
        /*05bc*/ 	.word	0x00004ad0
        /*05c0*/ 	.word	0x000000ff
        /*05c4*/ 	.word	0x00000050
        /*05c8*/ 	.short	0x010b
        /*05ca*/ 	.byte	0x15
	.zero		1


	//   ....[76]....
        /*05cc*/ 	.word	0x00004ae0
        /*05d0*/ 	.word	0x000000ff
        /*05d4*/ 	.word	0x00000000
        /*05d8*/ 	.short	0x0101
        /*05da*/ 	.byte	0x06
	.zero		1


	//   ....[77]....
        /*05dc*/ 	.word	0x00004af0
        /*05e0*/ 	.word	0x000000ff
        /*05e4*/ 	.word	0x00000078
        /*05e8*/ 	.short	0x010a
        /*05ea*/ 	.byte	0x15
	.zero		1


	//   ....[78]....
        /*05ec*/ 	.word	0x00004c50
        /*05f0*/ 	.word	0x000000ff
        /*05f4*/ 	.word	0x00000058
        /*05f8*/ 	.short	0x010b
        /*05fa*/ 	.byte	0x15
	.zero		1


	//   ....[79]....
        /*05fc*/ 	.word	0x00004c60
        /*0600*/ 	.word	0x000000ff
        /*0604*/ 	.word	0x00000000
        /*0608*/ 	.short	0x0101
        /*060a*/ 	.byte	0x06
	.zero		1


	//   ....[80]....
        /*060c*/ 	.word	0x00004c70
        /*0610*/ 	.word	0x000000ff
        /*0614*/ 	.word	0x00000080
        /*0618*/ 	.short	0x010a
        /*061a*/ 	.byte	0x15
	.zero		1


	//   ....[81]....
        /*061c*/ 	.word	0x00004dc0
        /*0620*/ 	.word	0x000000ff
        /*0624*/ 	.word	0x00000060
        /*0628*/ 	.short	0x010b
        /*062a*/ 	.byte	0x15
	.zero		1


	//   ....[82]....
        /*062c*/ 	.word	0x00004dd0
        /*0630*/ 	.word	0x000000ff
        /*0634*/ 	.word	0x00000000
        /*0638*/ 	.short	0x0101
        /*063a*/ 	.byte	0x06
	.zero		1


	//   ....[83]....
        /*063c*/ 	.word	0x00004de0
        /*0640*/ 	.word	0x000000ff
        /*0644*/ 	.word	0x00000088
        /*0648*/ 	.short	0x010a
        /*064a*/ 	.byte	0x15
	.zero		1


	//   ....[84]....
        /*064c*/ 	.word	0x00004fe0
        /*0650*/ 	.word	0x000000ff
        /*0654*/ 	.word	0x00000068
        /*0658*/ 	.short	0x010b
        /*065a*/ 	.byte	0x15
	.zero		1


	//   ....[85]....
        /*065c*/ 	.word	0x00004ff0
        /*0660*/ 	.word	0x000000ff
        /*0664*/ 	.word	0x00000000
        /*0668*/ 	.short	0x0101
        /*066a*/ 	.byte	0x25
	.zero		1


	//   ....[86]....
        /*066c*/ 	.word	0x00005020
        /*0670*/ 	.word	0x000000ff
        /*0674*/ 	.word	0x00000070
        /*0678*/ 	.short	0x010a
        /*067a*/ 	.byte	0x15
	.zero		1


	//   ....[87]....
        /*067c*/ 	.word	0x00005040
        /*0680*/ 	.word	0x000000ff
        /*0684*/ 	.word	0x00000078
        /*0688*/ 	.short	0x010a
        /*068a*/ 	.byte	0x15
	.zero		1


	//   ....[88]....
        /*068c*/ 	.word	0x00005060
        /*0690*/ 	.word	0x000000ff
        /*0694*/ 	.word	0x00000080
        /*0698*/ 	.short	0x010a
        /*069a*/ 	.byte	0x15
	.zero		1


	//   ....[89]....
        /*069c*/ 	.word	0x000050a0
        /*06a0*/ 	.word	0x00000000
        /*06a4*/ 	.word	0x00000088
        /*06a8*/ 	.short	0x010a
        /*06aa*/ 	.byte	0xff
	.zero		1


	//   ....[90]....
        /*06ac*/ 	.word	0x000053e0
        /*06b0*/ 	.word	0x00000003
        /*06b4*/ 	.word	0x000000a0
        /*06b8*/ 	.short	0x010a
        /*06ba*/ 	.byte	0xff
	.zero		1


	//   ....[91]....
        /*06bc*/ 	.word	0x00005560
        /*06c0*/ 	.word	0x00000000
        /*06c4*/ 	.word	0x00000000
        /*06c8*/ 	.short	0x0101
        /*06ca*/ 	.byte	0xff
	.zero		1


	//   ....[92]....
        /*06cc*/ 	.word	0x00006080
        /*06d0*/ 	.word	0x00000002
        /*06d4*/ 	.word	0x00000050
        /*06d8*/ 	.short	0x010a
        /*06da*/ 	.byte	0xff
	.zero		1


	//   ....[93]....
        /*06dc*/ 	.word	0x000060c0
        /*06e0*/ 	.word	0x00000034
        /*06e4*/ 	.word	0x000000c0
        /*06e8*/ 	.short	0x010a
        /*06ea*/ 	.byte	0xff
	.zero		1


	//   ....[94]....
        /*06ec*/ 	.word	0x00006200
        /*06f0*/ 	.word	0x00000002
        /*06f4*/ 	.word	0x00000050
        /*06f8*/ 	.short	0x010a
        /*06fa*/ 	.byte	0xff
	.zero		1


	//   ....[95]....
        /*06fc*/ 	.word	0x00006320
        /*0700*/ 	.word	0x00000000
        /*0704*/ 	.word	0x00000000
        /*0708*/ 	.short	0x0101
        /*070a*/ 	.byte	0xff
	.zero		1


	//   ....[96]....
        /*070c*/ 	.word	0x000063a0
        /*0710*/ 	.word	0x00000034
        /*0714*/ 	.word	0x000000c0
        /*0718*/ 	.short	0x010a
        /*071a*/ 	.byte	0xff
	.zero		1


	//   ....[97]....
        /*071c*/ 	.word	0x00006f10
        /*0720*/ 	.word	0x00000000
        /*0724*/ 	.word	0x00000050
        /*0728*/ 	.short	0x010a
        /*072a*/ 	.byte	0xff
	.zero		1


	//   ....[98]....
        /*072c*/ 	.word	0x00006fc0
        /*0730*/ 	.word	0x00000000
        /*0734*/ 	.word	0x00000050
        /*0738*/ 	.short	0x010a
        /*073a*/ 	.byte	0xff
	.zero		1


	//   ....[99]....
        /*073c*/ 	.word	0x000070e0
        /*0740*/ 	.word	0x00000000
        /*0744*/ 	.word	0x00000000
        /*0748*/ 	.short	0x0101
        /*074a*/ 	.byte	0xff
	.zero		1


	//   ....[100]....
        /*074c*/ 	.word	0x00007c50
        /*0750*/ 	.word	0x00000000
        /*0754*/ 	.word	0x00000050
        /*0758*/ 	.short	0x010a
        /*075a*/ 	.byte	0xff
	.zero		1


	//   ....[101]....
        /*075c*/ 	.word	0x00007d00
        /*0760*/ 	.word	0x00000000
        /*0764*/ 	.word	0x00000050
        /*0768*/ 	.short	0x010a
        /*076a*/ 	.byte	0xff
	.zero		1


	//   ....[102]....
        /*076c*/ 	.word	0x00007e30
        /*0770*/ 	.word	0x00000000
        /*0774*/ 	.word	0x00000000
        /*0778*/ 	.short	0x0101
        /*077a*/ 	.byte	0xff
	.zero		1


	//   ....[103]....
        /*077c*/ 	.word	0x000089d0
        /*0780*/ 	.word	0x00000000
        /*0784*/ 	.word	0x00000050
        /*0788*/ 	.short	0x010a
        /*078a*/ 	.byte	0xff
	.zero		1


	//   ....[104]....
        /*078c*/ 	.word	0x00008a80
        /*0790*/ 	.word	0x00000000
        /*0794*/ 	.word	0x00000050
        /*0798*/ 	.short	0x010a
        /*079a*/ 	.byte	0xff
	.zero		1


	//   ....[105]....
        /*079c*/ 	.word	0x00008ba0
        /*07a0*/ 	.word	0x00000000
        /*07a4*/ 	.word	0x00000000
        /*07a8*/ 	.short	0x0101
        /*07aa*/ 	.byte	0xff
	.zero		1


	//   ....[106]....
        /*07ac*/ 	.word	0x00008fb0
        /*07b0*/ 	.word	0x000000ff
        /*07b4*/ 	.word	0x00000000
        /*07b8*/ 	.short	0x0101
        /*07ba*/ 	.byte	0x04
	.zero		1


	//   ....[107]....
        /*07bc*/ 	.word	0x000098b0
        /*07c0*/ 	.word	0x00000000
        /*07c4*/ 	.word	0x00000110
        /*07c8*/ 	.short	0x010a
        /*07ca*/ 	.byte	0xff
	.zero		1


	//   ....[108]....
        /*07cc*/ 	.word	0x00009910
        /*07d0*/ 	.word	0x00000000
        /*07d4*/ 	.word	0x00000028
        /*07d8*/ 	.short	0x010a
        /*07da*/ 	.byte	0xff
	.zero		1


	//   ....[109]....
        /*07dc*/ 	.word	0x00009970
        /*07e0*/ 	.word	0x00000000
        /*07e4*/ 	.word	0x00000028
        /*07e8*/ 	.short	0x010a
        /*07ea*/ 	.byte	0xff
	.zero		1


	//   ....[110]....
        /*07ec*/ 	.word	0x000099c0
        /*07f0*/ 	.word	0x00000003
        /*07f4*/ 	.word	0x000000a0
        /*07f8*/ 	.short	0x010a
        /*07fa*/ 	.byte	0xff
	.zero		1


	//   ....[111]....
        /*07fc*/ 	.word	0x00009a20
        /*0800*/ 	.word	0x00000000
        /*0804*/ 	.word	0x00000000
        /*0808*/ 	.short	0x010a
        /*080a*/ 	.byte	0xff
	.zero		1


	//   ....[112]....
        /*080c*/ 	.word	0x00009a80
        /*0810*/ 	.word	0x00000000
        /*0814*/ 	.word	0x00000000
        /*0818*/ 	.short	0x010a
        /*081a*/ 	.byte	0xff
	.zero		1


	//   ....[113]....
        /*081c*/ 	.word	0x00009ae0
        /*0820*/ 	.word	0x00000000
        /*0824*/ 	.word	0x00000000
        /*0828*/ 	.short	0x010a
        /*082a*/ 	.byte	0xff
	.zero		1


	//   ....[114]....
        /*082c*/ 	.word	0x00009b40
        /*0830*/ 	.word	0x00000000
        /*0834*/ 	.word	0x00000000
        /*0838*/ 	.short	0x010a
        /*083a*/ 	.byte	0xff
	.zero		1


	//   ....[115]....
        /*083c*/ 	.word	0x00009b90
        /*0840*/ 	.word	0x00000002
        /*0844*/ 	.word	0x00000100
        /*0848*/ 	.short	0x010a
        /*084a*/ 	.byte	0xff
	.zero		1


	//   ....[116]....
        /*084c*/ 	.word	0x00009bf0
        /*0850*/ 	.word	0x00000002
        /*0854*/ 	.word	0x000000b0
        /*0858*/ 	.short	0x010a
        /*085a*/ 	.byte	0xff
	.zero		1


	//   ....[117]....
        /*085c*/ 	.word	0x00009c40
        /*0860*/ 	.word	0x00000002
        /*0864*/ 	.word	0x000000a0
        /*0868*/ 	.short	0x010a
        /*086a*/ 	.byte	0xff
	.zero		1


	//   ....[118]....
        /*086c*/ 	.word	0x00009ca0
        /*0870*/ 	.word	0x00000000
        /*0874*/ 	.word	0x000000b0
        /*0878*/ 	.short	0x010a
        /*087a*/ 	.byte	0xff
	.zero		1


	//   ....[119]....
        /*087c*/ 	.word	0x00009cf0
        /*0880*/ 	.word	0x00000000
        /*0884*/ 	.word	0x000000a0
        /*0888*/ 	.short	0x010a
        /*088a*/ 	.byte	0xff
	.zero		1


	//   ....[120]....
        /*088c*/ 	.word	0x00009d50
        /*0890*/ 	.word	0x00000002
        /*0894*/ 	.word	0x000000e0
        /*0898*/ 	.short	0x010a
        /*089a*/ 	.byte	0xff
	.zero		1


	//   ....[121]....
        /*089c*/ 	.word	0x00009db0
        /*08a0*/ 	.word	0x00000000
        /*08a4*/ 	.word	0x00000000
        /*08a8*/ 	.short	0x010a
        /*08aa*/ 	.byte	0xff
	.zero		1


	//   ....[122]....
        /*08ac*/ 	.word	0x00009e10
        /*08b0*/ 	.word	0x00000000
        /*08b4*/ 	.word	0x00000000
        /*08b8*/ 	.short	0x010a
        /*08ba*/ 	.byte	0xff
	.zero		1


	//   ....[123]....
        /*08bc*/ 	.word	0x00009e70
        /*08c0*/ 	.word	0x00000000
        /*08c4*/ 	.word	0x00000000
        /*08c8*/ 	.short	0x010a
        /*08ca*/ 	.byte	0xff
	.zero		1


	//   ....[124]....
        /*08cc*/ 	.word	0x00009ed0
        /*08d0*/ 	.word	0x00000000
        /*08d4*/ 	.word	0x00000000
        /*08d8*/ 	.short	0x010a
        /*08da*/ 	.byte	0xff
	.zero		1


	//   ....[125]....
        /*08dc*/ 	.word	0x00009f30
        /*08e0*/ 	.word	0x00000000
        /*08e4*/ 	.word	0x00000000
        /*08e8*/ 	.short	0x010a
        /*08ea*/ 	.byte	0xff
	.zero		1


	//   ....[126]....
        /*08ec*/ 	.word	0x00009f80
        /*08f0*/ 	.word	0x0000000c
        /*08f4*/ 	.word	0x000000a0
        /*08f8*/ 	.short	0x010a
        /*08fa*/ 	.byte	0xff
	.zero		1


	//   ....[127]....
        /*08fc*/ 	.word	0x00009fe0
        /*0900*/ 	.word	0x00000000
        /*0904*/ 	.word	0x00000098
        /*0908*/ 	.short	0x010a
        /*090a*/ 	.byte	0xff
	.zero		1


	//   ....[128]....
        /*090c*/ 	.word	0x0000a040
        /*0910*/ 	.word	0x00000000
        /*0914*/ 	.word	0x00000070
        /*0918*/ 	.short	0x010a
        /*091a*/ 	.byte	0xff
	.zero		1


	//   ....[129]....
        /*091c*/ 	.word	0x0000a0a0
        /*0920*/ 	.word	0x00000000
        /*0924*/ 	.word	0x00000078
        /*0928*/ 	.short	0x010a
        /*092a*/ 	.byte	0xff
	.zero		1


	//   ....[130]....
        /*092c*/ 	.word	0x0000a100
        /*0930*/ 	.word	0x00000000
        /*0934*/ 	.word	0x00000080
        /*0938*/ 	.short	0x010a
        /*093a*/ 	.byte	0xff
	.zero		1


	//   ....[131]....
        /*093c*/ 	.word	0x0000a160
        /*0940*/ 	.word	0x00000000
        /*0944*/ 	.word	0x00000088
        /*0948*/ 	.short	0x010a
        /*094a*/ 	.byte	0xff
	.zero		1


	//   ....[132]....
        /*094c*/ 	.word	0x0000a1c0
        /*0950*/ 	.word	0x00000000
        /*0954*/ 	.word	0x00000070
        /*0958*/ 	.short	0x010a
        /*095a*/ 	.byte	0xff
	.zero		1


	//   ....[133]....
        /*095c*/ 	.word	0x0000a220
        /*0960*/ 	.word	0x00000000
        /*0964*/ 	.word	0x00000078
        /*0968*/ 	.short	0x010a
        /*096a*/ 	.byte	0xff
	.zero		1


	//   ....[134]....
        /*096c*/ 	.word	0x0000a280
        /*0970*/ 	.word	0x00000000
        /*0974*/ 	.word	0x00000080
        /*0978*/ 	.short	0x010a
        /*097a*/ 	.byte	0xff
	.zero		1


	//   ....[135]....
        /*097c*/ 	.word	0x0000a2d0
        /*0980*/ 	.word	0x00000003
        /*0984*/ 	.word	0x000000a0
        /*0988*/ 	.short	0x010a
        /*098a*/ 	.byte	0xff
	.zero		1


	//   ....[136]....
        /*098c*/ 	.word	0x0000a320
        /*0990*/ 	.word	0x00000002
        /*0994*/ 	.word	0x00000050
        /*0998*/ 	.short	0x010a
        /*099a*/ 	.byte	0xff
	.zero		1


	//   ....[137]....
        /*099c*/ 	.word	0x0000a370
        /*09a0*/ 	.word	0x00000034
        /*09a4*/ 	.word	0x000000c0
        /*09a8*/ 	.short	0x010a
        /*09aa*/ 	.byte	0xff
	.zero		1


	//   ....[138]....
        /*09ac*/ 	.word	0x0000a3c0
        /*09b0*/ 	.word	0x00000000
        /*09b4*/ 	.word	0x00000050
        /*09b8*/ 	.short	0x010a
        /*09ba*/ 	.byte	0xff
	.zero		1


	//   ....[139]....
        /*09bc*/ 	.word	0x0000a410
        /*09c0*/ 	.word	0x00000000
        /*09c4*/ 	.word	0x00000050
        /*09c8*/ 	.short	0x010a
        /*09ca*/ 	.byte	0xff
	.zero		1


	//   ....[140]....
        /*09cc*/ 	.word	0x0000a460
        /*09d0*/ 	.word	0x00000000
        /*09d4*/ 	.word	0x00000050
        /*09d8*/ 	.short	0x010a
        /*09da*/ 	.byte	0xff
	.zero		1


	//----- nvinfo : EIATTR_NUM_MBARRIERS
	.align		4
.L_48:
        /*09dc*/ 	.byte	0x03, 0x38
        /*09de*/ 	.short	0x0024


	//----- nvinfo : EIATTR_EXIT_INSTR_OFFSETS
	.align		4
        /*09e0*/ 	.byte	0x04, 0x1c
        /*09e2*/ 	.short	(.L_50 - .L_49)


	//   ....[0]....
.L_49:
        /*09e4*/ 	.word	0x00002b80


	//   ....[1]....
        /*09e8*/ 	.word	0x00003070


	//   ....[2]....
        /*09ec*/ 	.word	0x000030d0


	//   ....[3]....
        /*09f0*/ 	.word	0x00003f60


	//   ....[4]....
        /*09f4*/ 	.word	0x000050d0


	//   ....[5]....
        /*09f8*/ 	.word	0x00005110


	//   ....[6]....
        /*09fc*/ 	.word	0x000098a0


	//----- nvinfo : EIATTR_MAX_THREADS
	.align		4
.L_50:
        /*0a00*/ 	.byte	0x04, 0x05
        /*0a02*/ 	.short	(.L_52 - .L_51)
.L_51:
        /*0a04*/ 	.word	0x00000100
        /*0a08*/ 	.word	0x00000001
        /*0a0c*/ 	.word	0x00000001


	//----- nvinfo : EIATTR_CRS_STACK_SIZE
	.align		4
.L_52:
        /*0a10*/ 	.byte	0x04, 0x1e
        /*0a12*/ 	.short	(.L_54 - .L_53)
.L_53:
        /*0a14*/ 	.word	0x00000000


	//----- nvinfo : EIATTR_CBANK_PARAM_SIZE
	.align		4
.L_54:
        /*0a18*/ 	.byte	0x03, 0x19
        /*0a1a*/ 	.short	0x0800


	//----- nvinfo : EIATTR_PARAM_CBANK
	.align		4
        /*0a1c*/ 	.byte	0x04, 0x0a
        /*0a1e*/ 	.short	(.L_56 - .L_55)
	.align		4
.L_55:
        /*0a20*/ 	.word	index@(.nv.constant0._ZN7cutlass13device_kernelINS_4gemm6kernel13GemmUniversalIN4cute5tupleIJiiiiEEENS1_10collective13CollectiveMmaINS1_35MainloopSm100TmaUmmaWarpSpecializedILi5ELi2ELi4ENS5_IJNS4_1CILi2EEESB_NSA_ILi1EEEEEEEENS5_IJNSA_ILi64EEENSA_ILi256EEESF_EEEaNS5_IJlSC_lEEEaSI_NS4_8TiledMMAINS4_8MMA_AtomIJNS4_15SM100_MMA_S8_SSIaaiLi64ELi256ELNS4_4UMMA5MajorE0ELSN_0ELNSM_8SaturateE0EEEEEENS4_6LayoutINS5_IJSC_SC_SC_EEENS5_IJNSA_ILi0EEEST_ST_EEEEENS5_IJNS4_10UnderscoreESW_SW_EEEEENS4_23SM90_TMA_LOAD_MULTICASTENS4_14ComposedLayoutINS4_7SwizzleILi2ELi4ELi3EEENS4_18smem_ptr_flag_bitsILi8EEENSR_INS5_IJNSA_ILi8EEESF_EEENS5_IJSF_SC_EEEEEEEvNS4_8identityESZ_S19_vS1A_EENS_8epilogue10collective18CollectiveEpilogueINS1C_23Sm100TmaWarpSpecializedILi4ELi2ELi32ELb0ELb0EEEJSH_NS5_IJNSR_ISF_SC_EES1H_EEEaSI_aSI_NS1C_6fusion15FusionCallbacksIS1G_NS1J_17LinearCombinationIaiaiLNS_15FloatRoundStyleE2EEESH_S1I_JEEENS4_5SM1004TMEM4LOAD26SM100_TMEM_LOAD_16dp32b32xENS4_13SM90_TMA_LOADES19_NS4_39AutoVectorizingCopyWithAssumedAlignmentILi128EEENS4_14SM90_TMA_STOREES19_S1V_S1V_EEEvvEEEEvNT_6ParamsE)
        /*0a24*/ 	.short	0x0380
        /*0a26*/ 	.short	0x0800


	//----- nvinfo : EIATTR_SW_WAR
	.align		4
.L_56:
        /*0a28*/ 	.byte	0x04, 0x36
        /*0a2a*/ 	.short	(.L_58 - .L_57)
.L_57:
        /*0a2c*/ 	.word	0x00000008
.L_58:


//--------------------- .nv.callgraph             --------------------------
	.section	.nv.callgraph,"",@"SHT_CUDA_CALLGRAPH"
	.align	4
	.sectionentsize	8
	.align		4
        /*0000*/ 	.word	0x00000000
	.align		4
        /*0004*/ 	.word	0xffffffff
	.align		4
        /*0008*/ 	.word	index@(_ZN7cutlass13device_kernelINS_4gemm6kernel13GemmUniversalIN4cute5tupleIJiiiiEEENS1_10collective13CollectiveMmaINS1_35MainloopSm100TmaUmmaWarpSpecializedILi5ELi2ELi4ENS5_IJNS4_1CILi2EEESB_NSA_ILi1EEEEEEEENS5_IJNSA_ILi64EEENSA_ILi256EEESF_EEEaNS5_IJlSC_lEEEaSI_NS4_8TiledMMAINS4_8MMA_AtomIJNS4_15SM100_MMA_S8_SSIaaiLi64ELi256ELNS4_4UMMA5MajorE0ELSN_0ELNSM_8SaturateE0EEEEEENS4_6LayoutINS5_IJSC_SC_SC_EEENS5_IJNSA_ILi0EEEST_ST_EEEEENS5_IJNS4_10UnderscoreESW_SW_EEEEENS4_23SM90_TMA_LOAD_MULTICASTENS4_14ComposedLayoutINS4_7SwizzleILi2ELi4ELi3EEENS4_18smem_ptr_flag_bitsILi8EEENSR_INS5_IJNSA_ILi8EEESF_EEENS5_IJSF_SC_EEEEEEEvNS4_8identityESZ_S19_vS1A_EENS_8epilogue10collective18CollectiveEpilogueINS1C_23Sm100TmaWarpSpecializedILi4ELi2ELi32ELb0ELb0EEEJSH_NS5_IJNSR_ISF_SC_EES1H_EEEaSI_aSI_NS1C_6fusion15FusionCallbacksIS1G_NS1J_17LinearCombinationIaiaiLNS_15FloatRoundStyleE2EEESH_S1I_JEEENS4_5SM1004TMEM4LOAD26SM100_TMEM_LOAD_16dp32b32xENS4_13SM90_TMA_LOADES19_NS4_39AutoVectorizingCopyWithAssumedAlignmentILi128EEENS4_14SM90_TMA_STOREES19_S1V_S1V_EEEvvEEEEvNT_6ParamsE)
	.align		4
        /*000c*/ 	.word	index@(__assertfail)
	.align		4
        /*0010*/ 	.word	0x00000000
	.align		4
        /*0014*/ 	.word	0xfffffffe
	.align		4
        /*0018*/ 	.word	0x00000000
	.align		4
        /*001c*/ 	.word	0xfffffffd
	.align		4
        /*0020*/ 	.word	0x00000000
	.align		4
        /*0024*/ 	.word	0xfffffffc


//--------------------- .nv.constant4             --------------------------
	.section	.nv.constant4,"a",@progbits
	.align	8
	.align		8
.nv.constant4:
        /*0000*/ 	.dword	__assertfail
	.align		8
        /*0008*/ 	.dword	__unnamed_1
	.align		8
        /*0010*/ 	.dword	__unnamed_2
	.align		8
        /*0018*/ 	.dword	__unnamed_3
	.align		8
        /*0020*/ 	.dword	_ZN40_INTERNAL_eb509b77_4_k_cu_157ffd44_109574cuda3std3__45__cpo5beginE
	.align		8
        /*0028*/ 	.dword	_ZN40_INTERNAL_eb509b77_4_k_cu_157ffd44_109574cuda3std3__45__cpo3endE
	.align		8
        /*0030*/ 	.dword	_ZN40_INTERNAL_eb509b77_4_k_cu_157ffd44_109574cuda3std3__45__cpo6cbeginE
	.align		8
        /*0038*/ 	.dword	_ZN40_INTERNAL_eb509b77_4_k_cu_157ffd44_109574cuda3std3__45__cpo4cendE
	.align		8
        /*0040*/ 	.dword	_ZN40_INTERNAL_eb509b77_4_k_cu_157ffd44_109574cuda3std3__442_GLOBAL__N__eb509b77_4_k_cu_157ffd44_109576ignoreE
	.align		8
        /*0048*/ 	.dword	_ZN40_INTERNAL_eb509b77_4_k_cu_157ffd44_109574cuda3std3__419piecewise_constructE
	.align		8
        /*0050*/ 	.dword	_ZN40_INTERNAL_eb509b77_4_k_cu_157ffd44_109574cuda3std3__48in_placeE
	.align		8
        /*0058*/ 	.dword	_ZN40_INTERNAL_eb509b77_4_k_cu_157ffd44_109574cuda3std6ranges3__45__cpo4swapE
	.align		8
        /*0060*/ 	.dword	_ZN40_INTERNAL_eb509b77_4_k_cu_157ffd44_109574cuda3std6ranges3__45__cpo9iter_moveE
	.align		8
        /*0068*/ 	.dword	_ZN40_INTERNAL_eb509b77_4_k_cu_157ffd44_109574cute7productE
	.align		8
        /*0070*/ 	.dword	_ZN40_INTERNAL_eb509b77_4_k_cu_157ffd44_109574cute1_E
	.align		8
        /*0078*/ 	.dword	$str$25
	.align		8
        /*0080*/ 	.dword	$str$26
	.align		8
        /*0088*/ 	.dword	$str$27
	.align		8
        /*0090*/ 	.dword	$str$28


//--------------------- .text._ZN7cutlass13device_kernelINS_4gemm6kernel13GemmUniversalIN4cute5tupleIJiiiiEEENS1_10collective13CollectiveMmaINS1_35MainloopSm100TmaUmmaWarpSpecializedILi5ELi2ELi4ENS5_IJNS4_1CILi2EEESB_NSA_ILi1EEEEEEEENS5_IJNSA_ILi64EEENSA_ILi256EEESF_EEEaNS5_IJlSC_lEEEaSI_NS4_8TiledMMAINS4_8MMA_AtomIJNS4_15SM100_MMA_S8_SSIaaiLi64ELi256ELNS4_4UMMA5MajorE0ELSN_0ELNSM_8SaturateE0EEEEEENS4_6LayoutINS5_IJSC_SC_SC_EEENS5_IJNSA_ILi0EEEST_ST_EEEEENS5_IJNS4_10UnderscoreESW_SW_EEEEENS4_23SM90_TMA_LOAD_MULTICASTENS4_14ComposedLayoutINS4_7SwizzleILi2ELi4ELi3EEENS4_18smem_ptr_flag_bitsILi8EEENSR_INS5_IJNSA_ILi8EEESF_EEENS5_IJSF_SC_EEEEEEEvNS4_8identityESZ_S19_vS1A_EENS_8epilogue10collective18CollectiveEpilogueINS1C_23Sm100TmaWarpSpecializedILi4ELi2ELi32ELb0ELb0EEEJSH_NS5_IJNSR_ISF_SC_EES1H_EEEaSI_aSI_NS1C_6fusion15FusionCallbacksIS1G_NS1J_17LinearCombinationIaiaiLNS_15FloatRoundStyleE2EEESH_S1I_JEEENS4_5SM1004TMEM4LOAD26SM100_TMEM_LOAD_16dp32b32xENS4_13SM90_TMA_LOADES19_NS4_39AutoVectorizingCopyWithAssumedAlignmentILi128EEENS4_14SM90_TMA_STOREES19_S1V_S1V_EEEvvEEEEvNT_6ParamsE --------------------------
	.section	.text._ZN7cutlass13device_kernelINS_4gemm6kernel13GemmUniversalIN4cute5tupleIJiiiiEEENS1_10collective13CollectiveMmaINS1_35MainloopSm100TmaUmmaWarpSpecializedILi5ELi2ELi4ENS5_IJNS4_1CILi2EEESB_NSA_ILi1EEEEEEEENS5_IJNSA_ILi64EEENSA_ILi256EEESF_EEEaNS5_IJlSC_lEEEaSI_NS4_8TiledMMAINS4_8MMA_AtomIJNS4_15SM100_MMA_S8_SSIaaiLi64ELi256ELNS4_4UMMA5MajorE0ELSN_0ELNSM_8SaturateE0EEEEEENS4_6LayoutINS5_IJSC_SC_SC_EEENS5_IJNSA_ILi0EEEST_ST_EEEEENS5_IJNS4_10UnderscoreESW_SW_EEEEENS4_23SM90_TMA_LOAD_MULTICASTENS4_14ComposedLayoutINS4_7SwizzleILi2ELi4ELi3EEENS4_18smem_ptr_flag_bitsILi8EEENSR_INS5_IJNSA_ILi8EEESF_EEENS5_IJSF_SC_EEEEEEEvNS4_8identityESZ_S19_vS1A_EENS_8epilogue10collective18CollectiveEpilogueINS1C_23Sm100TmaWarpSpecializedILi4ELi2ELi32ELb0ELb0EEEJSH_NS5_IJNSR_ISF_SC_EES1H_EEEaSI_aSI_NS1C_6fusion15FusionCallbacksIS1G_NS1J_17LinearCombinationIaiaiLNS_15FloatRoundStyleE2EEESH_S1I_JEEENS4_5SM1004TMEM4LOAD26SM100_TMEM_LOAD_16dp32b32xENS4_13SM90_TMA_LOADES19_NS4_39AutoVectorizingCopyWithAssumedAlignmentILi128EEENS4_14SM90_TMA_STOREES19_S1V_S1V_EEEvvEEEEvNT_6ParamsE,"ax",@progbits
	.align	128
.text._ZN7cutlass13device_kernelINS_4gemm6kernel13GemmUniversalIN4cute5tupleIJiiiiEEENS1_10collective13CollectiveMmaINS1_35MainloopSm100TmaUmmaWarpSpecializedILi5ELi2ELi4ENS5_IJNS4_1CILi2EEESB_NSA_ILi1EEEEEEEENS5_IJNSA_ILi64EEENSA_ILi256EEESF_EEEaNS5_IJlSC_lEEEaSI_NS4_8TiledMMAINS4_8MMA_AtomIJNS4_15SM100_MMA_S8_SSIaaiLi64ELi256ELNS4_4UMMA5MajorE0ELSN_0ELNSM_8SaturateE0EEEEEENS4_6LayoutINS5_IJSC_SC_SC_EEENS5_IJNSA_ILi0EEEST_ST_EEEEENS5_IJNS4_10UnderscoreESW_SW_EEEEENS4_23SM90_TMA_LOAD_MULTICASTENS4_14ComposedLayoutINS4_7SwizzleILi2ELi4ELi3EEENS4_18smem_ptr_flag_bitsILi8EEENSR_INS5_IJNSA_ILi8EEESF_EEENS5_IJSF_SC_EEEEEEEvNS4_8identityESZ_S19_vS1A_EENS_8epilogue10collective18CollectiveEpilogueINS1C_23Sm100TmaWarpSpecializedILi4ELi2ELi32ELb0ELb0EEEJSH_NS5_IJNSR_ISF_SC_EES1H_EEEaSI_aSI_NS1C_6fusion15FusionCallbacksIS1G_NS1J_17LinearCombinationIaiaiLNS_15FloatRoundStyleE2EEESH_S1I_JEEENS4_5SM1004TMEM4LOAD26SM100_TMEM_LOAD_16dp32b32xENS4_13SM90_TMA_LOADES19_NS4_39AutoVectorizingCopyWithAssumedAlignmentILi128EEENS4_14SM90_TMA_STOREES19_S1V_S1V_EEEvvEEEEvNT_6ParamsE:
        .type           _ZN7cutlass13device_kernelINS_4gemm6kernel13GemmUniversalIN4cute5tupleIJiiiiEEENS1_10collective13CollectiveMmaINS1_35MainloopSm100TmaUmmaWarpSpecializedILi5ELi2ELi4ENS5_IJNS4_1CILi2EEESB_NSA_ILi1EEEEEEEENS5_IJNSA_ILi64EEENSA_ILi256EEESF_EEEaNS5_IJlSC_lEEEaSI_NS4_8TiledMMAINS4_8MMA_AtomIJNS4_15SM100_MMA_S8_SSIaaiLi64ELi256ELNS4_4UMMA5MajorE0ELSN_0ELNSM_8SaturateE0EEEEEENS4_6LayoutINS5_IJSC_SC_SC_EEENS5_IJNSA_ILi0EEEST_ST_EEEEENS5_IJNS4_10UnderscoreESW_SW_EEEEENS4_23SM90_TMA_LOAD_MULTICASTENS4_14ComposedLayoutINS4_7SwizzleILi2ELi4ELi3EEENS4_18smem_ptr_flag_bitsILi8EEENSR_INS5_IJNSA_ILi8EEESF_EEENS5_IJSF_SC_EEEEEEEvNS4_8identityESZ_S19_vS1A_EENS_8epilogue10collective18CollectiveEpilogueINS1C_23Sm100TmaWarpSpecializedILi4ELi2ELi32ELb0ELb0EEEJSH_NS5_IJNSR_ISF_SC_EES1H_EEEaSI_aSI_NS1C_6fusion15FusionCallbacksIS1G_NS1J_17LinearCombinationIaiaiLNS_15FloatRoundStyleE2EEESH_S1I_JEEENS4_5SM1004TMEM4LOAD26SM100_TMEM_LOAD_16dp32b32xENS4_13SM90_TMA_LOADES19_NS4_39AutoVectorizingCopyWithAssumedAlignmentILi128EEENS4_14SM90_TMA_STOREES19_S1V_S1V_EEEvvEEEEvNT_6ParamsE,@function
        .size           _ZN7cutlass13device_kernelINS_4gemm6kernel13GemmUniversalIN4cute5tupleIJiiiiEEENS1_10collective13CollectiveMmaINS1_35MainloopSm100TmaUmmaWarpSpecializedILi5ELi2ELi4ENS5_IJNS4_1CILi2EEESB_NSA_ILi1EEEEEEEENS5_IJNSA_ILi64EEENSA_ILi256EEESF_EEEaNS5_IJlSC_lEEEaSI_NS4_8TiledMMAINS4_8MMA_AtomIJNS4_15SM100_MMA_S8_SSIaaiLi64ELi256ELNS4_4UMMA5MajorE0ELSN_0ELNSM_8SaturateE0EEEEEENS4_6LayoutINS5_IJSC_SC_SC_EEENS5_IJNSA_ILi0EEEST_ST_EEEEENS5_IJNS4_10UnderscoreESW_SW_EEEEENS4_23SM90_TMA_LOAD_MULTICASTENS4_14ComposedLayoutINS4_7SwizzleILi2ELi4ELi3EEENS4_18smem_ptr_flag_bitsILi8EEENSR_INS5_IJNSA_ILi8EEESF_EEENS5_IJSF_SC_EEEEEEEvNS4_8identityESZ_S19_vS1A_EENS_8epilogue10collective18CollectiveEpilogueINS1C_23Sm100TmaWarpSpecializedILi4ELi2ELi32ELb0ELb0EEEJSH_NS5_IJNSR_ISF_SC_EES1H_EEEaSI_aSI_NS1C_6fusion15FusionCallbacksIS1G_NS1J_17LinearCombinationIaiaiLNS_15FloatRoundStyleE2EEESH_S1I_JEEENS4_5SM1004TMEM4LOAD26SM100_TMEM_LOAD_16dp32b32xENS4_13SM90_TMA_LOADES19_NS4_39AutoVectorizingCopyWithAssumedAlignmentILi128EEENS4_14SM90_TMA_STOREES19_S1V_S1V_EEEvvEEEEvNT_6ParamsE,(.L_x_180 - _ZN7cutlass13device_kernelINS_4gemm6kernel13GemmUniversalIN4cute5tupleIJiiiiEEENS1_10collective13CollectiveMmaINS1_35MainloopSm100TmaUmmaWarpSpecializedILi5ELi2ELi4ENS5_IJNS4_1CILi2EEESB_NSA_ILi1EEEEEEEENS5_IJNSA_ILi64EEENSA_ILi256EEESF_EEEaNS5_IJlSC_lEEEaSI_NS4_8TiledMMAINS4_8MMA_AtomIJNS4_15SM100_MMA_S8_SSIaaiLi64ELi256ELNS4_4UMMA5MajorE0ELSN_0ELNSM_8SaturateE0EEEEEENS4_6LayoutINS5_IJSC_SC_SC_EEENS5_IJNSA_ILi0EEEST_ST_EEEEENS5_IJNS4_10UnderscoreESW_SW_EEEEENS4_23SM90_TMA_LOAD_MULTICASTENS4_14ComposedLayoutINS4_7SwizzleILi2ELi4ELi3EEENS4_18smem_ptr_flag_bitsILi8EEENSR_INS5_IJNSA_ILi8EEESF_EEENS5_IJSF_SC_EEEEEEEvNS4_8identityESZ_S19_vS1A_EENS_8epilogue10collective18CollectiveEpilogueINS1C_23Sm100TmaWarpSpecializedILi4ELi2ELi32ELb0ELb0EEEJSH_NS5_IJNSR_ISF_SC_EES1H_EEEaSI_aSI_NS1C_6fusion15FusionCallbacksIS1G_NS1J_17LinearCombinationIaiaiLNS_15FloatRoundStyleE2EEESH_S1I_JEEENS4_5SM1004TMEM4LOAD26SM100_TMEM_LOAD_16dp32b32xENS4_13SM90_TMA_LOADES19_NS4_39AutoVectorizingCopyWithAssumedAlignmentILi128EEENS4_14SM90_TMA_STOREES19_S1V_S1V_EEEvvEEEEvNT_6ParamsE)
        .other          _ZN7cutlass13device_kernelINS_4gemm6kernel13GemmUniversalIN4cute5tupleIJiiiiEEENS1_10collective13CollectiveMmaINS1_35MainloopSm100TmaUmmaWarpSpecializedILi5ELi2ELi4ENS5_IJNS4_1CILi2EEESB_NSA_ILi1EEEEEEEENS5_IJNSA_ILi64EEENSA_ILi256EEESF_EEEaNS5_IJlSC_lEEEaSI_NS4_8TiledMMAINS4_8MMA_AtomIJNS4_15SM100_MMA_S8_SSIaaiLi64ELi256ELNS4_4UMMA5MajorE0ELSN_0ELNSM_8SaturateE0EEEEEENS4_6LayoutINS5_IJSC_SC_SC_EEENS5_IJNSA_ILi0EEEST_ST_EEEEENS5_IJNS4_10UnderscoreESW_SW_EEEEENS4_23SM90_TMA_LOAD_MULTICASTENS4_14ComposedLayoutINS4_7SwizzleILi2ELi4ELi3EEENS4_18smem_ptr_flag_bitsILi8EEENSR_INS5_IJNSA_ILi8EEESF_EEENS5_IJSF_SC_EEEEEEEvNS4_8identityESZ_S19_vS1A_EENS_8epilogue10collective18CollectiveEpilogueINS1C_23Sm100TmaWarpSpecializedILi4ELi2ELi32ELb0ELb0EEEJSH_NS5_IJNSR_ISF_SC_EES1H_EEEaSI_aSI_NS1C_6fusion15FusionCallbacksIS1G_NS1J_17LinearCombinationIaiaiLNS_15FloatRoundStyleE2EEESH_S1I_JEEENS4_5SM1004TMEM4LOAD26SM100_TMEM_LOAD_16dp32b32xENS4_13SM90_TMA_LOADES19_NS4_39AutoVectorizingCopyWithAssumedAlignmentILi128EEENS4_14SM90_TMA_STOREES19_S1V_S1V_EEEvvEEEEvNT_6ParamsE,@"STO_CUDA_ENTRY STV_DEFAULT"
_ZN7cutlass13device_kernelINS_4gemm6kernel13GemmUniversalIN4cute5tupleIJiiiiEEENS1_10collective13CollectiveMmaINS1_35MainloopSm100TmaUmmaWarpSpecializedILi5ELi2ELi4ENS5_IJNS4_1CILi2EEESB_NSA_ILi1EEEEEEEENS5_IJNSA_ILi64EEENSA_ILi256EEESF_EEEaNS5_IJlSC_lEEEaSI_NS4_8TiledMMAINS4_8MMA_AtomIJNS4_15SM100_MMA_S8_SSIaaiLi64ELi256ELNS4_4UMMA5MajorE0ELSN_0ELNSM_8SaturateE0EEEEEENS4_6LayoutINS5_IJSC_SC_SC_EEENS5_IJNSA_ILi0EEEST_ST_EEEEENS5_IJNS4_10UnderscoreESW_SW_EEEEENS4_23SM90_TMA_LOAD_MULTICASTENS4_14ComposedLayoutINS4_7SwizzleILi2ELi4ELi3EEENS4_18smem_ptr_flag_bitsILi8EEENSR_INS5_IJNSA_ILi8EEESF_EEENS5_IJSF_SC_EEEEEEEvNS4_8identityESZ_S19_vS1A_EENS_8epilogue10collective18CollectiveEpilogueINS1C_23Sm100TmaWarpSpecializedILi4ELi2ELi32ELb0ELb0EEEJSH_NS5_IJNSR_ISF_SC_EES1H_EEEaSI_aSI_NS1C_6fusion15FusionCallbacksIS1G_NS1J_17LinearCombinationIaiaiLNS_15FloatRoundStyleE2EEESH_S1I_JEEENS4_5SM1004TMEM4LOAD26SM100_TMEM_LOAD_16dp32b32xENS4_13SM90_TMA_LOADES19_NS4_39AutoVectorizingCopyWithAssumedAlignmentILi128EEENS4_14SM90_TMA_STOREES19_S1V_S1V_EEEvvEEEEvNT_6ParamsE:
[----:B------:R-:W1:Y:S01]  /*0000*/  LDC R1, c[0x0][0x37c] ;  /* 0x0000df00ff017b82 */ /* 0x000e620000000800 */
[----:B------:R-:W2:Y:S01]  /*0010*/  S2R R85, SR_TID.X ;  /* 0x0000000000557919 */ /* 0x000ea20000002100 */
[----:B------:R-:W3:Y:S01]  /*0020*/  LDCU.64 UR8, c[0x0][0x890] ;  /* 0x00011200ff0877ac */ /* 0x000ee20008000a00 */
[----:B------:R-:W-:Y:S02]  /*0030*/  PRMT R74, RZ, 0x7610, R74 ;  /* 0x00007610ff4a7816 */ /* 0x000fe4000000004a */
[----:B------:R-:W-:Y:S01]  /*0040*/  ELECT P3, URZ, PT ;  /* 0x0000000000ff782f */ /* 0x000fe20003860000 */
[----:B---3--:R-:W-:-:S04]  /*0050*/  UISETP.NE.U32.AND UP0, UPT, UR8, URZ, UPT ;  /* 0x000000ff0800728c */ /* 0x008fc8000bf05070 */
[----:B------:R-:W-:Y:S01]  /*0060*/  UISETP.NE.AND.EX UP0, UPT, UR9, URZ, UPT, UP0 ;  /* 0x000000ff0900728c */ /* 0x000fe2000bf05300 */
[----:B--2---:R-:W-:-:S05]  /*0070*/  SHF.R.U32.HI R75, RZ, 0x5, R85 ;  /* 0x00000005ff4b7819 */ /* 0x004fca0000011655 */
[----:B------:R-:W2:Y:S02]  /*0080*/  SHFL.IDX PT, R0, R75, RZ, 0x1f ;  /* 0x00001fff4b007589 */ /* 0x000ea400000e0000 */
[----:B--2---:R-:W-:Y:S01]  /*0090*/  R2UR UR17, R0 ;  /* 0x00000000001172ca */ /* 0x004fe200000e0000 */
[----:B-1----:R-:W-:-:S14]  /*00a0*/  BRA.U UP0, `(.L_x_0) ;  /* 0x0000000100307547 */ /* 0x002fdc000b800000 */
[----:B------:R-:W1:Y:S02]  /*00b0*/  LDCU.64 UR4, c[0x0][0x888] ;  /* 0x00011100ff0477ac */ /* 0x000e640008000a00 */
[----:B-1----:R-:W-:-:S04]  /*00c0*/  UISETP.NE.U32.AND UP0, UPT, UR4, URZ, UPT ;  /* 0x000000ff0400728c */ /* 0x002fc8000bf05070 */
[----:B------:R-:W-:-:S09]  /*00d0*/  UISETP.NE.AND.EX UP0, UPT, UR5, URZ, UPT, UP0 ;  /* 0x000000ff0500728c */ /* 0x000fd2000bf05300 */
[----:B------:R-:W-:Y:S05]  /*00e0*/  BRA.U !UP0, `(.L_x_1) ;  /* 0x0000000108147547 */ /* 0x000fea000b800000 */
[----:B------:R-:W1:Y:S01]  /*00f0*/  LDC.64 R40, c[0x0][0x888] ;  /* 0x00022200ff287b82 */ /* 0x000e620000000a00 */
[----:B------:R-:W1:Y:S02]  /*0100*/  LDCU.64 UR4, c[0x0][0x358] ;  /* 0x00006b00ff0477ac */ /* 0x000e640008000a00 */
[----:B-1----:R1:W5:Y:S01]  /*0110*/  LDG.E R40, desc[UR4][R40.64] ;  /* 0x0000000428287981 */ /* 0x002362000c1e1900 */
[----:B------:R-:W-:Y:S01]  /*0120*/  HFMA2 R74, -RZ, RZ, 0, 5.9604644775390625e-08 ;  /* 0x00000001ff4a7431 */ /* 0x000fe200000001ff */
[----:B------:R-:W-:Y:S05]  /*0130*/  BRA `(.L_x_0) ;  /* 0x00000000000c7947 */ /* 0x000fea0003800000 */
.L_x_1:
[----:B------:R-:W1:Y:S01]  /*0140*/  LDCU UR4, c[0x0][0x880] ;  /* 0x00011000ff0477ac */ /* 0x000e620008000800 */
[----:B------:R-:W-:Y:S01]  /*0150*/  HFMA2 R74, -RZ, RZ, 0, 5.9604644775390625e-08 ;  /* 0x00000001ff4a7431 */ /* 0x000fe200000001ff */
[----:B-1----:R-:W-:-:S07]  /*0160*/  MOV R40, UR4 ;  /* 0x0000000400287c02 */ /* 0x002fce0008000f00 */
.L_x_0:
[----:B------:R-:W2:Y:S02]  /*0170*/  LDCU.64 UR4, c[0x0][0x8b0] ;  /* 0x00011600ff0477ac */ /* 0x000ea40008000a00 */
[----:B--2---:R-:W-:-:S04]  /*0180*/  UISETP.NE.U32.AND UP0, UPT, UR4, URZ, UPT ;  /* 0x000000ff0400728c */ /* 0x004fc8000bf05070 */
[----:B------:R-:W-:-:S09]  /*0190*/  UISETP.NE.AND.EX UP0, UPT, UR5, URZ, UPT, UP0 ;  /* 0x000000ff0500728c */ /* 0x000fd2000bf05300 */
[----:B------:R-:W-:Y:S05]  /*01a0*/  BRA.U UP0, `(.L_x_2) ;  /* 0x0000000100287547 */ /* 0x000fea000b800000 */
[----:B------:R-:W2:Y:S02]  /*01b0*/  LDCU.64 UR4, c[0x0][0x8a8] ;  /* 0x00011500ff0477ac */ /* 0x000ea40008000a00 */
[----:B--2---:R-:W-:-:S04]  /*01c0*/  UISETP.NE.U32.AND UP0, UPT, UR4, URZ, UPT ;  /* 0x000000ff0400728c */ /* 0x004fc8000bf05070 */
[----:B------:R-:W-:-:S09]  /*01d0*/  UISETP.NE.AND.EX UP0, UPT, UR5, URZ, UPT, UP0 ;  /* 0x000000ff0500728c */ /* 0x000fd2000bf05300 */
[----:B------:R-:W-:Y:S05]  /*01e0*/  BRA.U !UP0, `(.L_x_3) ;  /* 0x0000000108107547 */ /* 0x000fea000b800000 */
[----:B------:R-:W2:Y:S01]  /*01f0*/  LDC.64 R38, c[0x0][0x8a8] ;  /* 0x00022a00ff267b82 */ /* 0x000ea20000000a00 */
[----:B------:R-:W2:Y:S02]  /*0200*/  LDCU.64 UR4, c[0x0][0x358] ;  /* 0x00006b00ff0477ac */ /* 0x000ea40008000a00 */
[----:B--2---:R2:W5:Y:S01]  /*0210*/  LDG.E R38, desc[UR4][R38.64] ;  /* 0x0000000426267981 */ /* 0x004562000c1e1900 */
[----:B------:R-:W-:Y:S05]  /*0220*/  BRA `(.L_x_2) ;  /* 0x0000000000087947 */ /* 0x000fea0003800000 */
.L_x_3:
[----:B------:R-:W2:Y:S02]  /*0230*/  LDCU UR4, c[0x0][0x8a0] ;  /* 0x00011400ff0477ac */ /* 0x000ea40008000800 */
[----:B--2---:R-:W-:Y:S02]  /*0240*/  MOV R38, UR4 ;  /* 0x0000000400267c02 */ /* 0x004fe40008000f00 */
.L_x_2:
[----:B------:R-:W-:Y:S01]  /*0250*/  IMAD.U32 R0, RZ, RZ, UR17 ;  /* 0x00000011ff007e24 */ /* 0x000fe2000f8e00ff */
[----:B------:R-:W-:Y:S04]  /*0260*/  BSSY.RECONVERGENT B0, `(.L_x_4) ;  /* 0x000000c000007945 */ /* 0x000fe80003800200 */
[C---:B------:R-:W-:Y:S02]  /*0270*/  ISETP.NE.OR P1, PT, R0.reuse, 0x1, !P3 ;  /* 0x000000010000780c */ /* 0x040fe40005f25670 */
[----:B------:R-:W-:-:S11]  /*0280*/  ISETP.NE.OR P0, PT, R0, 0x3, !P3 ;  /* 0x000000030000780c */ /* 0x000fd60005f05670 */
[----:B------:R-:W-:Y:S05]  /*0290*/  @P1 BRA `(.L_x_5) ;  /* 0x0000000000201947 */ /* 0x000fea0003800000 */
[----:B------:R-:W3:Y:S02]  /*02a0*/  LDCU.64 UR4, c[0x0][0x348] ;  /* 0x00006900ff0477ac */ /* 0x000ee40008000a00 */
[----:B---3--:R-:W-:Y:S02]  /*02b0*/  UIADD3 UR6, UP1, UPT, UR4, 0x80, URZ ;  /* 0x0000008004067890 */ /* 0x008fe4000ff3e0ff */
[----:B------:R-:W-:Y:S02]  /*02c0*/  UIADD3 UR4, UP0, UPT, UR4, 0x180, URZ ;  /* 0x0000018004047890 */ /* 0x000fe4000ff1e0ff */
[----:B------:R-:W-:Y:S02]  /*02d0*/  UIADD3.X UR7, UPT, UPT, URZ, UR5, URZ, UP1, !UPT ;  /* 0x00000005ff077290 */ /* 0x000fe40008ffe4ff */
[----:B------:R-:W-:-:S07]  /*02e0*/  UIADD3.X UR5, UPT, UPT, URZ, UR5, URZ, UP0, !UPT ;  /* 0x00000005ff057290 */ /* 0x000fce00087fe4ff */
[----:B------:R3:W-:Y:S02]  /*02f0*/  UTMACCTL.PF [UR6] ;  /* 0x00000000060079b9 */ /* 0x0007e40008040000 */
[----:B------:R3:W-:Y:S02]  /*0300*/  UTMACCTL.PF [UR4] ;  /* 0x00000000040079b9 */ /* 0x0007e40008040000 */
[----:B---3--:R-:W-:Y:S01]  /*0310*/  NOP ;  /* 0x0000000000007918 */ /* 0x008fe20000000000 */
.L_x_5:
[----:B------:R-:W-:Y:S05]  /*0320*/  BSYNC.RECONVERGENT B0 ;  /* 0x0000000000007941 */ /* 0x000fea0003800200 */
.L_x_4:
[----:B------:R-:W-:Y:S04]  /*0330*/  BSSY.RECONVERGENT B0, `(.L_x_6) ;  /* 0x000000a000007945 */ /* 0x000fe80003800200 */
        /* <DEDUP_REMOVED lines=9> */
.L_x_7:
[----:B------:R-:W-:Y:S05]  /*03d0*/  BSYNC.RECONVERGENT B0 ;  /* 0x0000000000007941 */ /* 0x000fea0003800200 */
.L_x_6:
[----:B------:R-:W3:Y:S01]  /*03e0*/  LDCU.64 UR4, c[0x0][0x888] ;  /* 0x00011100ff0477ac */ /* 0x000ee20008000a00 */
[----:B------:R-:W-:Y:S02]  /*03f0*/  UISETP.EQ.U32.AND UP1, UPT, UR8, URZ, UPT ;  /* 0x000000ff0800728c */ /* 0x000fe4000bf22070 */
[----:B------:R-:W-:Y:S02]  /*0400*/  UPLOP3.LUT UP3, UPT, UPT, UPT, UPT, 0x80, 0x8 ;  /* 0x000000000008789c */ /* 0x000fe40003f6f070 */
[----:B---3--:R-:W-:-:S04]  /*0410*/  UISETP.NE.U32.AND UP0, UPT, UR4, URZ, UPT ;  /* 0x000000ff0400728c */ /* 0x008fc8000bf05070 */
[----:B------:R-:W-:-:S04]  /*0420*/  UISETP.NE.AND.EX UP0, UPT, UR5, URZ, UPT, UP0 ;  /* 0x000000ff0500728c */ /* 0x000fc8000bf05300 */
[----:B------:R-:W-:-:S04]  /*0430*/  UISETP.EQ.OR.EX UP2, UPT, UR9, URZ, !UP0, UP1 ;  /* 0x000000ff0900728c */ /* 0x000fc8000c742710 */
[----:B------:R-:W-:-:S06]  /*0440*/  UP2UR UR4, UPR, URZ, 0x4 ;  /* 0x00000004ff047883 */ /* 0x000fcc0008000000 */
[----:B------:R-:W-:Y:S01]  /*0450*/  MOV R78, UR4 ;  /* 0x00000004004e7c02 */ /* 0x000fe20008000f00 */
[----:B------:R-:W-:Y:S06]  /*0460*/  BRA.U !UP2, `(.L_x_8) ;  /* 0x000000010a207547 */ /* 0x000fec000b800000 */
[----:B-----5:R-:W-:Y:S01]  /*0470*/  R2UR UR5, R40 ;  /* 0x00000000280572ca */ /* 0x020fe200000e0000 */
[----:B------:R-:W-:Y:S02]  /*0480*/  UISETP.NE.U32.AND UP1, UPT, UR8, URZ, UPT ;  /* 0x000000ff0800728c */ /* 0x000fe4000bf25070 */
[----:B------:R-:W-:Y:S02]  /*0490*/  USEL UR4, URZ, 0xffffffff, UP0 ;  /* 0xffffffffff047887 */ /* 0x000fe40008000000 */
[----:B------:R-:W-:-:S08]  /*04a0*/  UISETP.NE.AND.EX UP1, UPT, UR9, URZ, UPT, UP1 ;  /* 0x000000ff0900728c */ /* 0x000fd0000bf25310 */
[----:B------:R-:W-:-:S04]  /*04b0*/  UISETP.NE.AND UP0, UPT, UR5, URZ, UPT ;  /* 0x000000ff0500728c */ /* 0x000fc8000bf05270 */
[----:B------:R-:W-:-:S04]  /*04c0*/  @!UP1 USEL UR4, URZ, 0xffffffff, UP0 ;  /* 0xffffffffff049887 */ /* 0x000fc80008000000 */
[----:B------:R-:W-:-:S04]  /*04d0*/  ULOP3.LUT UR4, UR4, 0x1, URZ, 0xc0, !UPT ;  /* 0x0000000104047892 */ /* 0x000fc8000f8ec0ff */
[----:B------:R-:W-:-:S11]  /*04e0*/  UISETP.NE.U32.AND UP3, UPT, UR4, 0x1, UPT ;  /* 0x000000010400788c */ /* 0x000fd6000bf65070 */
.L_x_8:
[----:B------:R-:W3:Y:S01]  /*04f0*/  SHFL.IDX PT, R2, R75, RZ, 0x1f ;  /* 0x00001fff4b027589 */ /* 0x000ee200000e0000 */
[----:B------:R-:W-:-:S04]  /*0500*/  UISETP.NE.AND UP0, UPT, UR17, 0x2, UPT ;  /* 0x000000021100788c */ /* 0x000fc8000bf05270 */
[----:B------:R-:W-:Y:S01]  /*0510*/  USEL UR46, URZ, 0x1, UP0 ;  /* 0x00000001ff2e7887 */ /* 0x000fe20008000000 */
[----:B---3--:R-:W-:-:S13]  /*0520*/  ISETP.NE.AND P0, PT, R2, RZ, PT ;  /* 0x000000ff0200720c */ /* 0x008fda0003f05270 */
[----:B------:R-:W-:Y:S05]  /*0530*/  @P0 BRA `(.L_x_9) ;  /* 0x0000000000600947 */ /* 0x000fea0003800000 */
[----:B------:R-:W3:Y:S01]  /*0540*/  S2UR UR4, SR_CgaCtaId ;  /* 0x00000000000479c3 */ /* 0x000ee20000008800 */
[----:B------:R-:W-:Y:S01]  /*0550*/  UMOV UR5, 0x400 ;  /* 0x0000040000057882 */ /* 0x000fe20000000000 */
[----:B------:R-:W-:Y:S01]  /*0560*/  UMOV UR8, 0x1 ;  /* 0x0000000100087882 */ /* 0x000fe20000000000 */
[----:B------:R-:W-:Y:S01]  /*0570*/  UMOV UR6, 0x3 ;  /* 0x0000000300067882 */ /* 0x000fe20000000000 */
[----:B------:R-:W-:-:S04]  /*0580*/  UIADD3 UR8, UPT, UPT, -UR8, 0x100000, URZ ;  /* 0x0010000008087890 */ /* 0x000fc8000fffe1ff */
[----:B------:R-:W-:Y:S02]  /*0590*/  USHF.L.U32 UR9, UR8, 0xb, URZ ;  /* 0x0000000b08097899 */ /* 0x000fe400080006ff */
[----:B------:R-:W-:Y:S02]  /*05a0*/  USHF.L.U32 UR8, UR8, 0x1, URZ ;  /* 0x0000000108087899 */ /* 0x000fe400080006ff */
[----:B------:R-:W-:-:S04]  /*05b0*/  UIADD3 UR6, UPT, UPT, -UR6, 0x100000, URZ ;  /* 0x0010000006067890 */ /* 0x000fc8000fffe1ff */
[----:B------:R-:W-:Y:S02]  /*05c0*/  USHF.L.U32 UR7, UR6, 0xb, URZ ;  /* 0x0000000b06077899 */ /* 0x000fe400080006ff */
[----:B------:R-:W-:Y:S01]  /*05d0*/  USHF.L.U32 UR6, UR6, 0x1, URZ ;  /* 0x0000000106067899 */ /* 0x000fe200080006ff */
[----:B------:R-:W-:Y:S01]  /*05e0*/  ELECT P0, URZ, PT ;  /* 0x0000000000ff782f */ /* 0x000fe20003800000 */
[----:B---3--:R-:W-:Y:S01]  /*05f0*/  ULEA UR4, UR4, UR5, 0x18 ;  /* 0x0000000504047291 */ /* 0x008fe2000f8ec0ff */
[----:B------:R-:W3:Y:S11]  /*0600*/  FENCE.VIEW.ASYNC.S ;  /* 0x00000000000073c6 */ /* 0x000ef60000000000 */
[----:B---3--:R3:W4:Y:S01]  /*0610*/  SYNCS.EXCH.64 URZ, [UR4], UR8 ;  /* 0x0000000804ff75b2 */ /* 0x0087220008000100 */
[----:B------:R3:W1:Y:S01]  /*0620*/  SYNCS.EXCH.64 URZ, [UR4+0x28], UR6 ;  /* 0x0000280604ff75b2 */ /* 0x0006620008000100 */
        /* <DEDUP_REMOVED lines=8> */
[----:B------:R-:W-:Y:S01]  /*06b0*/  NOP ;  /* 0x0000000000007918 */ /* 0x000fe20000000000 */
.L_x_9:
[----:B------:R-:W2:Y:S01]  /*06c0*/  SHFL.IDX PT, R2, R75, RZ, 0x1f ;  /* 0x00001fff4b027589 */ /* 0x000ea200000e0000 */
[----:B------:R-:W-:Y:S01]  /*06d0*/  NOP ;  /* 0x0000000000007918 */ /* 0x000fe20000000000 */
[----:B--2---:R-:W-:-:S13]  /*06e0*/  ISETP.NE.AND P0, PT, R2, 0x1, PT ;  /* 0x000000010200780c */ /* 0x004fda0003f05270 */
[----:B------:R-:W-:Y:S05]  /*06f0*/  @P0 BRA `(.L_x_10) ;  /* 0x0000000000580947 */ /* 0x000fea0003800000 */
[----:B---3--:R-:W2:Y:S01]  /*0700*/  S2UR UR4, SR_CgaCtaId ;  /* 0x00000000000479c3 */ /* 0x008ea20000008800 */
        /* <DEDUP_REMOVED lines=10> */
[----:B--2---:R-:W-:Y:S01]  /*07b0*/  ULEA UR4, UR4, UR5, 0x18 ;  /* 0x0000000504047291 */ /* 0x004fe2000f8ec0ff */
[----:B------:R-:W2:Y:S11]  /*07c0*/  FENCE.VIEW.ASYNC.S ;  /* 0x00000000000073c6 */ /* 0x000eb60000000000 */
[----:B--2---:R2:W3:Y:S01]  /*07d0*/  SYNCS.EXCH.64 URZ, [UR4+0x50], UR8 ;  /* 0x0000500804ff75b2 */ /* 0x0044e20008000100 */
        /* <DEDUP_REMOVED lines=8> */
.L_x_10:
[----:B------:R-:W4:Y:S01]  /*0860*/  SHFL.IDX PT, R2, R75, RZ, 0x1f ;  /* 0x00001fff4b027589 */ /* 0x000f2200000e0000 */
[----:B------:R-:W-:Y:S01]  /*0870*/  NOP ;  /* 0x0000000000007918 */ /* 0x000fe20000000000 */
[----:B----4-:R-:W-:-:S13]  /*0880*/  ISETP.NE.AND P0, PT, R2, 0x3, PT ;  /* 0x000000030200780c */ /* 0x010fda0003f05270 */
[----:B------:R-:W-:Y:S05]  /*0890*/  @P0 BRA `(.L_x_11) ;  /* 0x0000000000300947 */ /* 0x000fea0003800000 */
[----:B--23--:R-:W2:Y:S01]  /*08a0*/  S2UR UR4, SR_CgaCtaId ;  /* 0x00000000000479c3 */ /* 0x00cea20000008800 */
[----:B------:R-:W-:Y:S01]  /*08b0*/  UMOV UR6, 0x400 ;  /* 0x0000040000067882 */ /* 0x000fe20000000000 */
[----:B------:R-:W-:Y:S01]  /*08c0*/  UMOV UR5, 0x20 ;  /* 0x0000002000057882 */ /* 0x000fe20000000000 */
[----:B------:R-:W-:Y:S01]  /*08d0*/  ELECT P0, URZ, PT ;  /* 0x0000000000ff782f */ /* 0x000fe20003800000 */
[----:B--2---:R-:W-:Y:S02]  /*08e0*/  ULEA UR6, UR4, UR6, 0x18 ;  /* 0x0000000604067291 */ /* 0x004fe4000f8ec0ff */
[----:B------:R-:W-:-:S04]  /*08f0*/  UIADD3 UR4, UPT, UPT, -UR5, 0x100000, URZ ;  /* 0x0010000005047890 */ /* 0x000fc8000fffe1ff */
[----:B------:R-:W-:Y:S02]  /*0900*/  USHF.L.U32 UR5, UR4, 0xb, URZ ;  /* 0x0000000b04057899 */ /* 0x000fe400080006ff */
[----:B------:R-:W-:Y:S01]  /*0910*/  USHF.L.U32 UR4, UR4, 0x1, URZ ;  /* 0x0000000104047899 */ /* 0x000fe200080006ff */
[----:B------:R-:W2:Y:S11]  /*0920*/  FENCE.VIEW.ASYNC.S ;  /* 0x00000000000073c6 */ /* 0x000eb60000000000 */
[----:B--2---:R4:W2:Y:S01]  /*0930*/  SYNCS.EXCH.64 URZ, [UR6+0x90], UR4 ;  /* 0x0000900406ff75b2 */ /* 0x0048a20008000100 */
[----:B------:R4:W3:Y:S02]  /*0940*/  SYNCS.EXCH.64 URZ, [UR6+0x98], UR4 ;  /* 0x0000980406ff75b2 */ /* 0x0008e40008000100 */
[----:B----4-:R-:W-:Y:S01]  /*0950*/  NOP ;  /* 0x0000000000007918 */ /* 0x010fe20000000000 */
.L_x_11:
[----:B------:R-:W4:Y:S01]  /*0960*/  SHFL.IDX PT, R2, R75, RZ, 0x1f ;  /* 0x00001fff4b027589 */ /* 0x000f2200000e0000 */
[----:B------:R-:W-:Y:S01]  /*0970*/  NOP ;  /* 0x0000000000007918 */ /* 0x000fe20000000000 */
[----:B----4-:R-:W-:-:S13]  /*0980*/  ISETP.NE.AND P0, PT, R2, 0x4, PT ;  /* 0x000000040200780c */ /* 0x010fda0003f05270 */
[----:B------:R-:W-:Y:S05]  /*0990*/  @P0 BRA `(.L_x_12) ;  /* 0x00000000004c0947 */ /* 0x000fea0003800000 */
[----:B--23--:R-:W2:Y:S01]  /*09a0*/  S2UR UR6, SR_CgaCtaId ;  /* 0x00000000000679c3 */ /* 0x00cea20000008800 */
[----:B------:R-:W-:Y:S01]  /*09b0*/  UMOV UR4, 0x3a0 ;  /* 0x000003a000047882 */ /* 0x000fe20000000000 */
[----:B------:R-:W-:Y:S01]  /*09c0*/  UMOV UR5, 0x400 ;  /* 0x0000040000057882 */ /* 0x000fe20000000000 */
[----:B------:R-:W-:Y:S01]  /*09d0*/  USEL UR4, UR4, 0x320, UP3 ;  /* 0x0000032004047887 */ /* 0x000fe20009800000 */
[----:B------:R-:W-:Y:S01]  /*09e0*/  UMOV UR8, 0x1 ;  /* 0x0000000100087882 */ /* 0x000fe20000000000 */
[----:B------:R-:W-:Y:S01]  /*09f0*/  ELECT P0, URZ, PT ;  /* 0x0000000000ff782f */ /* 0x000fe20003800000 */
[----:B------:R-:W-:-:S04]  /*0a00*/  UIADD3 UR8, UPT, UPT, -UR8, 0x100000, URZ ;  /* 0x0010000008087890 */ /* 0x000fc8000fffe1ff */
[----:B------:R-:W-:Y:S02]  /*0a10*/  USHF.L.U32 UR9, UR8, 0xb, URZ ;  /* 0x0000000b08097899 */ /* 0x000fe400080006ff */
[----:B------:R-:W-:Y:S02]  /*0a20*/  USHF.L.U32 UR8, UR8, 0x1, URZ ;  /* 0x0000000108087899 */ /* 0x000fe400080006ff */
[----:B--2---:R-:W-:Y:S02]  /*0a30*/  ULEA UR6, UR6, UR5, 0x18 ;  /* 0x0000000506067291 */ /* 0x004fe4000f8ec0ff */
[----:B------:R-:W-:-:S04]  /*0a40*/  UIADD3 UR4, UPT, UPT, -UR4, 0x100000, URZ ;  /* 0x0010000004047890 */ /* 0x000fc8000fffe1ff */
[----:B------:R-:W-:Y:S02]  /*0a50*/  USHF.L.U32 UR5, UR4, 0xb, URZ ;  /* 0x0000000b04057899 */ /* 0x000fe400080006ff */
[----:B------:R-:W-:Y:S01]  /*0a60*/  USHF.L.U32 UR4, UR4, 0x1, URZ ;  /* 0x0000000104047899 */ /* 0x000fe200080006ff */
[----:B------:R-:W2:Y:S03]  /*0a70*/  FENCE.VIEW.ASYNC.S ;  /* 0x00000000000073c6 */ /* 0x000ea60000000000 */
[----:B--2---:R4:W2:Y:S08]  /*0a80*/  SYNCS.EXCH.64 URZ, [UR6+0xa0], UR8 ;  /* 0x0000a00806ff75b2 */ /* 0x0048b00008000100 */
[----:B------:R4:W3:Y:S01]  /*0a90*/  SYNCS.EXCH.64 URZ, [UR6+0xb0], UR4 ;  /* 0x0000b00406ff75b2 */ /* 0x0008e20008000100 */
[----:B------:R4:W1:Y:S01]  /*0aa0*/  SYNCS.EXCH.64 URZ, [UR6+0xa8], UR8 ;  /* 0x0000a80806ff75b2 */ /* 0x0008620008000100 */
[----:B------:R4:W1:Y:S02]  /*0ab0*/  SYNCS.EXCH.64 URZ, [UR6+0xb8], UR4 ;  /* 0x0000b80406ff75b2 */ /* 0x0008640008000100 */
[----:B----4-:R-:W-:Y:S01]  /*0ac0*/  NOP ;  /* 0x0000000000007918 */ /* 0x010fe20000000000 */
.L_x_12:
[----:B------:R-:W4:Y:S01]  /*0ad0*/  SHFL.IDX PT, R2, R75, RZ, 0x1f ;  /* 0x00001fff4b027589 */ /* 0x000f2200000e0000 */
[----:B------:R-:W-:Y:S01]  /*0ae0*/  NOP ;  /* 0x0000000000007918 */ /* 0x000fe20000000000 */
[----:B----4-:R-:W-:-:S13]  /*0af0*/  ISETP.NE.AND P0, PT, R2, 0x5, PT ;  /* 0x000000050200780c */ /* 0x010fda0003f05270 */
[----:B------:R-:W-:Y:S05]  /*0b00*/  @P0 BRA `(.L_x_13) ;  /* 0x0000000000580947 */ /* 0x000fea0003800000 */
[----:B--23--:R-:W2:Y:S01]  /*0b10*/  S2UR UR4, SR_CgaCtaId ;  /* 0x00000000000479c3 */ /* 0x00cea20000008800 */
        /* <DEDUP_REMOVED lines=12> */
[----:B--2---:R4:W2:Y:S01]  /*0be0*/  SYNCS.EXCH.64 URZ, [UR4+0xc0], UR8 ;  /* 0x0000c00804ff75b2 */ /* 0x0048a20008000100 */
[----:B------:R4:W3:Y:S01]  /*0bf0*/  SYNCS.EXCH.64 URZ, [UR4+0xe0], UR6 ;  /* 0x0000e00604ff75b2 */ /* 0x0008e20008000100 */
[----:B------:R4:W1:Y:S01]  /*0c00*/  SYNCS.EXCH.64 URZ, [UR4+0xc8], UR8 ;  /* 0x0000c80804ff75b2 */ /* 0x0008620008000100 */
[----:B------:R4:W1:Y:S01]  /*0c10*/  SYNCS.EXCH.64 URZ, [UR4+0xe8], UR6 ;  /* 0x0000e80604ff75b2 */ /* 0x0008620008000100 */
[----:B------:R4:W1:Y:S01]  /*0c20*/  SYNCS.EXCH.64 URZ, [UR4+0xd0], UR8 ;  /* 0x0000d00804ff75b2 */ /* 0x0008620008000100 */
[----:B------:R4:W1:Y:S01]  /*0c30*/  SYNCS.EXCH.64 URZ, [UR4+0xf0], UR6 ;  /* 0x0000f00604ff75b2 */ /* 0x0008620008000100 */
[----:B------:R4:W1:Y:S01]  /*0c40*/  SYNCS.EXCH.64 URZ, [UR4+0xd8], UR8 ;  /* 0x0000d80804ff75b2 */ /* 0x0008620008000100 */
[----:B------:R4:W1:Y:S02]  /*0c50*/  SYNCS.EXCH.64 URZ, [UR4+0xf8], UR6 ;  /* 0x0000f80604ff75b2 */ /* 0x0008640008000100 */
[----:B----4-:R-:W-:Y:S01]  /*0c60*/  NOP ;  /* 0x0000000000007918 */ /* 0x010fe20000000000 */
.L_x_13:
[----:B------:R-:W4:Y:S01]  /*0c70*/  SHFL.IDX PT, R2, R75, RZ, 0x1f ;  /* 0x00001fff4b027589 */ /* 0x000f2200000e0000 */
[----:B------:R-:W1:Y:S01]  /*0c80*/  S2UR UR45, SR_CgaCtaId ;  /* 0x00000000002d79c3 */ /* 0x000e620000008800 */
[----:B------:R-:W-:Y:S01]  /*0c90*/  NOP ;  /* 0x0000000000007918 */ /* 0x000fe20000000000 */
[----:B----4-:R-:W-:-:S13]  /*0ca0*/  ISETP.NE.AND P0, PT, R2, 0x3, PT ;  /* 0x000000030200780c */ /* 0x010fda0003f05270 */
[----:B-1----:R-:W-:Y:S05]  /*0cb0*/  @P0 BRA `(.L_x_14) ;  /* 0x0000000000340947 */ /* 0x002fea0003800000 */
[----:B--23--:R-:W-:Y:S01]  /*0cc0*/  UMOV UR4, 0x400 ;  /* 0x0000040000047882 */ /* 0x00cfe20000000000 */
[----:B------:R-:W-:Y:S01]  /*0cd0*/  UMOV UR6, 0x20 ;  /* 0x0000002000067882 */ /* 0x000fe20000000000 */
[----:B------:R-:W-:Y:S02]  /*0ce0*/  ULEA UR4, UR45, UR4, 0x18 ;  /* 0x000000042d047291 */ /* 0x000fe4000f8ec0ff */
[----:B------:R-:W-:-:S04]  /*0cf0*/  UIADD3 UR6, UPT, UPT, -UR6, 0x100000, URZ ;  /* 0x0010000006067890 */ /* 0x000fc8000fffe1ff */
[----:B------:R-:W-:Y:S02]  /*0d00*/  USHF.L.U32 UR7, UR6, 0xb, URZ ;  /* 0x0000000b06077899 */ /* 0x000fe400080006ff */
[----:B------:R-:W-:Y:S01]  /*0d10*/  USHF.L.U32 UR6, UR6, 0x1, URZ ;  /* 0x0000000106067899 */ /* 0x000fe200080006ff */
[----:B------:R-:W-:Y:S01]  /*0d20*/  ELECT P0, URZ, PT ;  /* 0x0000000000ff782f */ /* 0x000fe20003800000 */
[----:B------:R-:W1:Y:S10]  /*0d30*/  FENCE.VIEW.ASYNC.S ;  /* 0x00000000000073c6 */ /* 0x000e740000000000 */
[----:B-1----:R1:W4:Y:S01]  /*0d40*/  SYNCS.EXCH.64 URZ, [UR4+0x100], UR6 ;  /* 0x0001000604ff75b2 */ /* 0x0023220008000100 */
[----:B------:R1:W2:Y:S01]  /*0d50*/  SYNCS.EXCH.64 URZ, [UR4+0x110], UR6 ;  /* 0x0001100604ff75b2 */ /* 0x0002a20008000100 */
[----:B------:R1:W3:Y:S01]  /*0d60*/  SYNCS.EXCH.64 URZ, [UR4+0x108], UR6 ;  /* 0x0001080604ff75b2 */ /* 0x0002e20008000100 */
[----:B------:R1:W1:Y:S01]  /*0d70*/  SYNCS.EXCH.64 URZ, [UR4+0x118], UR6 ;  /* 0x0001180604ff75b2 */ /* 0x0002620008000100 */
[----:B------:R-:W-:Y:S01]  /*0d80*/  NOP ;  /* 0x0000000000007918 */ /* 0x000fe20000000000 */
.L_x_14:
[----:B-123--:R-:W1:Y:S01]  /*0d90*/  LDCU UR4, c[0x0][0x36c] ;  /* 0x00006d80ff0477ac */ /* 0x00ee620008000800 */
[----:B------:R-:W-:Y:S01]  /*0da0*/  ISETP.NE.OR P3, PT, R0, 0x2, !P3 ;  /* 0x000000020000780c */ /* 0x000fe20005f65670 */
[----:B------:R-:W-:Y:S01]  /*0db0*/  NOP ;  /* 0x0000000000007918 */ /* 0x000fe20000000000 */
[----:B------:R-:W-:Y:S01]  /*0dc0*/  LOP3.LUT R0, R85, 0x1f, RZ, 0xc0, !PT ;  /* 0x0000001f55007812 */ /* 0x000fe200078ec0ff */
[----:B------:R-:W-:Y:S02]  /*0dd0*/  UISETP.NE.AND UP4, UPT, UR17, URZ, UPT ;  /* 0x000000ff1100728c */ /* 0x000fe4000bf85270 */
[----:B-1----:R-:W-:-:S09]  /*0de0*/  UISETP.EQ.U32.AND UP5, UPT, UR4, 0x1, UPT ;  /* 0x000000010400788c */ /* 0x002fd2000bfa2070 */
[----:B------:R-:W-:Y:S05]  /*0df0*/  BRA.U !UP5, `(.L_x_15) ;  /* 0x000000010d087547 */ /* 0x000fea000b800000 */
[----:B----4-:R-:W-:Y:S01]  /*0e00*/  UCGABAR_ARV ;  /* 0x00000000000079c7 */ /* 0x010fe20008000000 */
[----:B------:R-:W-:Y:S05]  /*0e10*/  BRA `(.L_x_16) ;  /* 0x0000000000047947 */ /* 0x000fea0003800000 */
.L_x_15:
[----:B----4-:R-:W-:Y:S01]  /*0e20*/  NOP ;  /* 0x0000000000007918 */ /* 0x010fe20000000000 */
.L_x_16:
[----:B------:R-:W1:Y:S01]  /*0e30*/  S2UR UR16, SR_CTAID.X ;  /* 0x00000000001079c3 */ /* 0x000e620000002500 */
[----:B------:R-:W-:-:S05]  /*0e40*/  CS2R.32 R77, SR_CgaSize ;  /* 0x00000000004d7805 */ /* 0x000fca0000008a00 */
[----:B------:R-:W-:-:S05]  /*0e50*/  IMAD R77, R77, -0xa0, RZ ;  /* 0xffffff604d4d7824 */ /* 0x000fca00078e02ff */
[----:B------:R-:W-:-:S14]  /*0e60*/  R2UR UR5, R77 ;  /* 0x000000004d0572ca */ /* 0x000fdc00000e0000 */
[----:B------:R-:W2:Y:S01]  /*0e70*/  LDCU UR5, c[0x0][UR5+0x2b0] ;  /* 0x00005600050577ac */ /* 0x000ea20008000800 */
[----:B------:R-:W-:-:S05]  /*0e80*/  CS2R.32 R77, SR_CgaSize ;  /* 0x00000000004d7805 */ /* 0x000fca0000008a00 */
[----:B------:R-:W-:-:S05]  /*0e90*/  IMAD R77, R77, -0xa0, RZ ;  /* 0xffffff604d4d7824 */ /* 0x000fca00078e02ff */
[----:B------:R-:W-:-:S14]  /*0ea0*/  R2UR UR4, R77 ;  /* 0x000000004d0472ca */ /* 0x000fdc00000e0000 */
[----:B------:R-:W3:Y:S01]  /*0eb0*/  LDCU UR4, c[0x0][UR4+0x2b4] ;  /* 0x00005680040477ac */ /* 0x000ee20008000800 */
[----:B------:R-:W4:Y:S01]  /*0ec0*/  S2UR UR20, SR_CTAID.Y ;  /* 0x00000000001479c3 */ /* 0x000f220000002600 */
[----:B------:R-:W-:-:S05]  /*0ed0*/  CS2R.32 R77, SR_CgaSize ;  /* 0x00000000004d7805 */ /* 0x000fca0000008a00 */
[----:B------:R-:W-:-:S05]  /*0ee0*/  IMAD R77, R77, -0xa0, RZ ;  /* 0xffffff604d4d7824 */ /* 0x000fca00078e02ff */
[----:B------:R-:W-:-:S14]  /*0ef0*/  R2UR UR7, R77 ;  /* 0x000000004d0772ca */ /* 0x000fdc00000e0000 */
[----:B------:R-:W3:Y:S01]  /*0f00*/  LDCU UR7, c[0x0][UR7+0x2a0] ;  /* 0x00005400070777ac */ /* 0x000ee20008000800 */
[----:B------:R-:W-:-:S05]  /*0f10*/  CS2R.32 R77, SR_CgaSize ;  /* 0x00000000004d7805 */ /* 0x000fca0000008a00 */
[----:B------:R-:W-:-:S05]  /*0f20*/  IMAD R77, R77, -0xa0, RZ ;  /* 0xffffff604d4d7824 */ /* 0x000fca00078e02ff */
[----:B------:R-:W-:-:S14]  /*0f30*/  R2UR UR8, R77 ;  /* 0x000000004d0872ca */ /* 0x000fdc00000e0000 */
[----:B------:R-:W3:Y:S01]  /*0f40*/  LDCU UR8, c[0x0][UR8+0x2a4] ;  /* 0x00005480080877ac */ /* 0x000ee20008000800 */
[----:B------:R-:W-:Y:S02]  /*0f50*/  ULOP3.LUT UR47, UR45, 0x1, URZ, 0xc0, !UPT ;  /* 0x000000012d2f7892 */ /* 0x000fe4000f8ec0ff */
[----:B------:R-:W-:Y:S02]  /*0f60*/  USHF.R.U32.HI UR32, URZ, 0x1, UR45 ;  /* 0x00000001ff207899 */ /* 0x000fe4000801162d */
[----:B------:R-:W-:Y:S02]  /*0f70*/  UISETP.GT.U32.AND UP1, UPT, UR47, 0xffff, UPT ;  /* 0x0000ffff2f00788c */ /* 0x000fe4000bf24070 */
[----:B------:R-:W-:Y:S01]  /*0f80*/  USHF.L.U32 UR28, UR45, 0xa, URZ ;  /* 0x0000000a2d1c7899 */ /* 0x000fe200080006ff */
[----:B-1----:R-:W-:Y:S01]  /*0f90*/  I2FP.F32.U32 R3, UR16 ;  /* 0x0000001000037c45 */ /* 0x002fe20008201000 */
[----:B------:R-:W1:Y:S04]  /*0fa0*/  LDCU UR21, c[0x0][0xb24] ;  /* 0x00016480ff1577ac */ /* 0x000e680008000800 */
[----:B--2---:R-:W-:Y:S01]  /*0fb0*/  FMUL R3, R3, UR5 ;  /* 0x0000000503037c20 */ /* 0x004fe20008400000 */
[----:B------:R-:W2:Y:S01]  /*0fc0*/  LDCU UR42, c[0x0][0xb24] ;  /* 0x00016480ff2a77ac */ /* 0x000ea20008000800 */
[----:B----4-:R-:W-:Y:S01]  /*0fd0*/  I2FP.F32.U32 R2, UR20 ;  /* 0x0000001400027c45 */ /* 0x010fe20008201000 */
[----:B------:R-:W4:Y:S03]  /*0fe0*/  LDCU UR31, c[0x0][0xb30] ;  /* 0x00016600ff1f77ac */ /* 0x000f260008000800 */
[----:B------:R-:W1:Y:S01]  /*0ff0*/  F2I.U32.TRUNC.NTZ R3, R3 ;  /* 0x0000000300037305 */ /* 0x000e62000020f000 */
[----:B---3--:R-:W-:Y:S01]  /*1000*/  FMUL R2, R2, UR4 ;  /* 0x0000000402027c20 */ /* 0x008fe20008400000 */
[----:B------:R-:W-:-:S02]  /*1010*/  ULOP3.LUT UR4, UR45, 0x2, URZ, 0xc0, !UPT ;  /* 0x000000022d047892 */ /* 0x000fc4000f8ec0ff */
[----:B------:R-:W-:Y:S02]  /*1020*/  USHF.L.U32 UR29, UR45, 0xd, URZ ;  /* 0x0000000d2d1d7899 */ /* 0x000fe400080006ff */
[----:B------:R-:W-:Y:S02]  /*1030*/  UISETP.GT.U32.AND UP0, UPT, UR4, 0xffff, UPT ;  /* 0x0000ffff0400788c */ /* 0x000fe4000bf04070 */
[----:B------:R-:W3:Y:S01]  /*1040*/  F2I.U32.TRUNC.NTZ R2, R2 ;  /* 0x0000000200027305 */ /* 0x000ee2000020f000 */
[----:B------:R-:W-:Y:S01]  /*1050*/  UMOV UR34, 0x5 ;  /* 0x0000000500227882 */ /* 0x000fe20000000000 */
[----:B------:R-:W-:Y:S02]  /*1060*/  USEL UR27, UR47, 0xffff, !UP1 ;  /* 0x0000ffff2f1b7887 */ /* 0x000fe4000c800000 */
[----:B------:R-:W-:Y:S01]  /*1070*/  USEL UR26, UR4, 0xffff, !UP0 ;  /* 0x0000ffff041a7887 */ /* 0x000fe2000c000000 */
[----:B-1----:R-:W-:Y:S02]  /*1080*/  R2UR UR5, R3 ;  /* 0x00000000030572ca */ /* 0x002fe400000e0000 */
[----:B---3--:R-:W-:-:S02]  /*1090*/  R2UR UR6, R2 ;  /* 0x00000000020672ca */ /* 0x008fc400000e0000 */
[----:B------:R-:W-:-:S09]  /*10a0*/  PRMT R2, RZ, 0x7610, R2 ;  /* 0x00007610ff027816 */ /* 0x000fd20000000002 */
[----:B------:R-:W-:-:S04]  /*10b0*/  UIADD3 UR5, UPT, UPT, -UR5, URZ, URZ ;  /* 0x000000ff05057290 */ /* 0x000fc8000fffe1ff */
[----:B------:R-:W-:Y:S02]  /*10c0*/  UIMAD UR5, UR7, UR5, UR16 ;  /* 0x00000005070572a4 */ /* 0x000fe4000f8e0210 */
[----:B------:R-:W-:-:S04]  /*10d0*/  UIADD3 UR4, UPT, UPT, -UR6, URZ, URZ ;  /* 0x000000ff06047290 */ /* 0x000fc8000fffe1ff */
[----:B------:R-:W-:Y:S01]  /*10e0*/  IMAD.U32 R77, RZ, RZ, UR5 ;  /* 0x00000005ff4d7e24 */ /* 0x000fe2000f8e00ff */
[----:B------:R-:W-:-:S06]  /*10f0*/  UIMAD UR4, UR8, UR4, UR20 ;  /* 0x00000004080472a4 */ /* 0x000fcc000f8e0214 */
[----:B------:R-:W-:Y:S01]  /*1100*/  IMAD.U32 R76, RZ, RZ, UR4 ;  /* 0x00000004ff4c7e24 */ /* 0x000fe2000f8e00ff */
[----:B--2-4-:R-:W-:Y:S06]  /*1110*/  BRA.U UP4, `(.L_x_17) ;  /* 0x0000000104447547 */ /* 0x014fec000b800000 */
[----:B------:R-:W-:Y:S02]  /*1120*/  R2UR UR4, R76 ;  /* 0x000000004c0472ca */ /* 0x000fe400000e0000 */
[----:B------:R-:W-:-:S11]  /*1130*/  R2UR UR6, R77 ;  /* 0x000000004d0672ca */ /* 0x000fd600000e0000 */
[----:B------:R-:W-:Y:S02]  /*1140*/  UISETP.NE.AND UP0, UPT, UR4, URZ, UPT ;  /* 0x000000ff0400728c */ /* 0x000fe4000bf05270 */
[----:B------:R-:W-:Y:S02]  /*1150*/  UISETP.NE.AND UP1, UPT, UR4, 0x1, UPT ;  /* 0x000000010400788c */ /* 0x000fe4000bf25270 */
[----:B------:R-:W-:Y:S02]  /*1160*/  UISETP.NE.AND UP2, UPT, UR6, URZ, UP0 ;  /* 0x000000ff0600728c */ /* 0x000fe40008745270 */
[----:B------:R-:W-:Y:S02]  /*1170*/  USEL UR4, URZ, 0x2, UP0 ;  /* 0x00000002ff047887 */ /* 0x000fe40008000000 */
[----:B------:R-:W-:Y:S02]  /*1180*/  USEL UR8, URZ, 0x1, UP2 ;  /* 0x00000001ff087887 */ /* 0x000fe40009000000 */
[----:B------:R-:W-:-:S02]  /*1190*/  UISETP.NE.AND UP2, UPT, UR6, URZ, UPT ;  /* 0x000000ff0600728c */ /* 0x000fc4000bf45270 */
[----:B------:R-:W-:Y:S02]  /*11a0*/  USEL UR5, URZ, 0x4, UP1 ;  /* 0x00000004ff057887 */ /* 0x000fe40008800000 */
[----:B------:R-:W-:Y:S02]  /*11b0*/  UISETP.NE.AND UP0, UPT, UR6, 0x1, UPT ;  /* 0x000000010600788c */ /* 0x000fe4000bf05270 */
[----:B------:R-:W-:Y:S02]  /*11c0*/  USEL UR6, URZ, 0x8, UP1 ;  /* 0x00000008ff067887 */ /* 0x000fe40008800000 */
[----:B------:R-:W-:Y:S02]  /*11d0*/  USEL UR7, UR5, 0x4, UP2 ;  /* 0x0000000405077887 */ /* 0x000fe40009000000 */
[----:B------:R-:W-:Y:S02]  /*11e0*/  USEL UR4, UR4, 0x2, UP0 ;  /* 0x0000000204047887 */ /* 0x000fe40008000000 */
[----:B------:R-:W-:-:S02]  /*11f0*/  USEL UR5, UR6, 0x8, UP0 ;  /* 0x0000000806057887 */ /* 0x000fc40008000000 */
[----:B------:R-:W-:-:S04]  /*1200*/  UIADD3 UR4, UPT, UPT, UR4, UR7, UR8 ;  /* 0x0000000704047290 */ /* 0x000fc8000fffe008 */
[----:B------:R-:W-:-:S06]  /*1210*/  UIADD3 UR4, UPT, UPT, UR4, UR5, URZ ;  /* 0x0000000504047290 */ /* 0x000fcc000fffe0ff */
[----:B------:R-:W-:-:S07]  /*1220*/  IMAD.U32 R2, RZ, RZ, UR4 ;  /* 0x00000004ff027e24 */ /* 0x000fce000f8e00ff */
.L_x_17:
[----:B------:R-:W1:Y:S01]  /*1230*/  S2UR UR36, SR_CTAID.Z ;  /* 0x00000000002479c3 */ /* 0x000e620000002700 */
[----:B------:R-:W-:Y:S01]  /*1240*/  UISETP.GE.AND UP0, UPT, UR21, 0x1, UPT ;  /* 0x000000011500788c */ /* 0x000fe2000bf06270 */
[----:B------:R-:W-:-:S08]  /*1250*/  UMOV UR33, 0x3 ;  /* 0x0000000300217882 */ /* 0x000fd00000000000 */
[----:B------:R-:W-:Y:S05]  /*1260*/  BRA.U !UP0, `(.L_x_18) ;  /* 0x0000000108d47547 */ /* 0x000fea000b800000 */
[----:B------:R-:W2:Y:S01]  /*1270*/  LDCU.128 UR12, c[0x0][0xb10] ;  /* 0x00016200ff0c77ac */ /* 0x000ea20008000c00 */
[----:B------:R-:W3:Y:S01]  /*1280*/  LDCU UR6, c[0x0][0x370] ;  /* 0x00006e00ff0677ac */ /* 0x000ee20008000800 */
[----:B------:R-:W4:Y:S01]  /*1290*/  LDCU UR5, c[0x0][0x374] ;  /* 0x00006e80ff0577ac */ /* 0x000f220008000800 */
[----:B------:R-:W1:Y:S01]  /*12a0*/  LDCU UR30, c[0x0][0xb0c] ;  /* 0x00016180ff1e77ac */ /* 0x000e620008000800 */
[----:B------:R-:W1:Y:S01]  /*12b0*/  LDCU UR4, c[0x0][0xb20] ;  /* 0x00016400ff0477ac */ /* 0x000e620008000800 */
[----:B------:R-:W1:Y:S01]  /*12c0*/  LDCU.64 UR8, c[0x0][0xb28] ;  /* 0x00016500ff0877ac */ /* 0x000e620008000a00 */
[----:B--2---:R-:W-:Y:S02]  /*12d0*/  UISETP.NE.AND UP0, UPT, UR14, 0x1, UPT ;  /* 0x000000010e00788c */ /* 0x004fe4000bf05270 */
[----:B----4-:R-:W-:Y:S02]  /*12e0*/  UIMAD.WIDE.U32 UR10, UR5, UR15, URZ ;  /* 0x0000000f050a72a5 */ /* 0x010fe4000f8e00ff */
[----:B---3--:R-:W-:-:S02]  /*12f0*/  UIMAD.WIDE.U32 UR22, UR6, UR12, URZ ;  /* 0x0000000c061672a5 */ /* 0x008fc4000f8e00ff */
[----:B-1----:R-:W-:Y:S02]  /*1300*/  UISETP.NE.AND UP1, UPT, UR30, 0x1, UPT ;  /* 0x000000011e00788c */ /* 0x002fe4000bf25270 */
[----:B------:R-:W-:Y:S01]  /*1310*/  UISETP.NE.AND UP2, UPT, UR21, 0x1, UPT ;  /* 0x000000011500788c */ /* 0x000fe2000bf45270 */
[----:B------:R-:W-:Y:S02]  /*1320*/  UMOV UR10, UR11 ;  /* 0x0000000b000a7c82 */ /* 0x000fe40008000000 */
[----:B------:R-:W-:Y:S01]  /*1330*/  UMOV UR22, UR23 ;  /* 0x0000001700167c82 */ /* 0x000fe20008000000 */
[----:B------:R-:W-:Y:S02]  /*1340*/  @UP0 USHF.R.U32.HI UR5, URZ, UR4, UR10 ;  /* 0x00000004ff050299 */ /* 0x000fe4000801160a */
[----:B------:R-:W-:Y:S02]  /*1350*/  UIMAD.WIDE.U32 UR24, UR20, UR15, URZ ;  /* 0x0000000f141872a5 */ /* 0x000fe4000f8e00ff */
[----:B------:R-:W-:-:S02]  /*1360*/  UIMAD.WIDE.U32 UR10, UR5, UR8, URZ ;  /* 0x00000008050a72a5 */ /* 0x000fc4000f8e00ff */
[----:B------:R-:W-:Y:S02]  /*1370*/  @UP1 USHF.R.U32.HI UR6, URZ, UR13, UR22 ;  /* 0x0000000dff061299 */ /* 0x000fe40008011616 */
[----:B------:R-:W-:Y:S02]  /*1380*/  UIMAD.WIDE.U32 UR18, UR16, UR12, URZ ;  /* 0x0000000c101272a5 */ /* 0x000fe4000f8e00ff */
[----:B------:R-:W-:Y:S01]  /*1390*/  UIMAD.WIDE.U32 UR22, UR6, UR8, URZ ;  /* 0x00000008061672a5 */ /* 0x000fe2000f8e00ff */
[----:B------:R-:W-:Y:S01]  /*13a0*/  UMOV UR24, UR25 ;  /* 0x0000001900187c82 */ /* 0x000fe20008000000 */
[----:B------:R-:W-:Y:S01]  /*13b0*/  UMOV UR10, UR11 ;  /* 0x0000000b000a7c82 */ /* 0x000fe20008000000 */
[----:B------:R-:W-:Y:S02]  /*13c0*/  USHF.R.U32.HI UR24, URZ, UR4, UR24 ;  /* 0x00000004ff187299 */ /* 0x000fe40008011618 */
[----:B------:R-:W-:Y:S02]  /*13d0*/  @UP2 USHF.R.U32.HI UR5, URZ, UR9, UR10 ;  /* 0x00000009ff052299 */ /* 0x000fe4000801160a */
[----:B------:R-:W-:Y:S01]  /*13e0*/  UMOV UR7, UR23 ;  /* 0x0000001700077c82 */ /* 0x000fe20008000000 */
[----:B------:R-:W-:Y:S01]  /*13f0*/  UMOV UR18, UR19 ;  /* 0x0000001300127c82 */ /* 0x000fe20008000000 */
[----:B------:R-:W-:-:S02]  /*1400*/  @UP2 USHF.R.U32.HI UR6, URZ, UR9, UR7 ;  /* 0x00000009ff062299 */ /* 0x000fc40008011607 */
[----:B------:R-:W-:Y:S02]  /*1410*/  USHF.R.U32.HI UR13, URZ, UR13, UR18 ;  /* 0x0000000dff0d7299 */ /* 0x000fe40008011612 */
[----:B------:R-:W-:Y:S02]  /*1420*/  USEL UR4, UR20, UR24, !UP0 ;  /* 0x0000001814047287 */ /* 0x000fe4000c000000 */
[----:B------:R-:W-:Y:S02]  /*1430*/  UIMAD UR7, UR5, UR21, URZ ;  /* 0x00000015050772a4 */ /* 0x000fe4000f8e02ff */
[----:B------:R-:W-:Y:S02]  /*1440*/  USEL UR5, UR16, UR13, !UP1 ;  /* 0x0000000d10057287 */ /* 0x000fe4000c800000 */
[----:B------:R-:W-:Y:S02]  /*1450*/  UIMAD UR12, UR6, UR21, URZ ;  /* 0x00000015060c72a4 */ /* 0x000fe4000f8e02ff */
[----:B------:R-:W-:-:S02]  /*1460*/  UISETP.GE.AND UP0, UPT, UR4, UR7, UPT ;  /* 0x000000070400728c */ /* 0x000fc4000bf06270 */
[----:B------:R-:W-:Y:S02]  /*1470*/  UIMAD.WIDE.U32 UR10, UR4, UR8, URZ ;  /* 0x00000008040a72a5 */ /* 0x000fe4000f8e00ff */
[----:B------:R-:W-:Y:S02]  /*1480*/  UISETP.GE.OR UP0, UPT, UR5, UR12, UP0 ;  /* 0x0000000c0500728c */ /* 0x000fe40008706670 */
[----:B------:R-:W-:Y:S02]  /*1490*/  UIMAD.WIDE.U32 UR12, UR5, UR8, URZ ;  /* 0x00000008050c72a5 */ /* 0x000fe4000f8e00ff */
[----:B------:R-:W-:Y:S01]  /*14a0*/  UIADD3 UR10, UPT, UPT, -UR4, URZ, URZ ;  /* 0x000000ff040a7290 */ /* 0x000fe2000fffe1ff */
[----:B------:R-:W-:Y:S01]  /*14b0*/  UMOV UR8, UR11 ;  /* 0x0000000b00087c82 */ /* 0x000fe20008000000 */
[----:B------:R-:W-:Y:S02]  /*14c0*/  UIADD3 UR11, UPT, UPT, -UR5, URZ, URZ ;  /* 0x000000ff050b7290 */ /* 0x000fe4000fffe1ff */
[----:B------:R-:W-:-:S03]  /*14d0*/  USHF.R.U32.HI UR8, URZ, UR9, UR8 ;  /* 0x00000009ff087299 */ /* 0x000fc60008011608 */
[----:B------:R-:W-:Y:S01]  /*14e0*/  @!UP0 UMOV UR7, UR13 ;  /* 0x0000000d00078c82 */ /* 0x000fe20008000000 */
[----:B------:R-:W-:Y:S02]  /*14f0*/  UIMAD UR20, UR14, UR10, UR20 ;  /* 0x0000000a0e1472a4 */ /* 0x000fe4000f8e0214 */
[----:B------:R-:W-:Y:S02]  /*1500*/  USEL UR8, UR4, UR8, !UP2 ;  /* 0x0000000804087287 */ /* 0x000fe4000d000000 */
[----:B------:R-:W-:Y:S02]  /*1510*/  @!UP0 USHF.R.U32.HI UR7, URZ, UR9, UR7 ;  /* 0x00000009ff078299 */ /* 0x000fe40008011607 */
[----:B------:R-:W-:Y:S02]  /*1520*/  UIADD3 UR9, UPT, UPT, -UR8, URZ, URZ ;  /* 0x000000ff08097290 */ /* 0x000fe4000fffe1ff */
[----:B------:R-:W-:Y:S02]  /*1530*/  @!UP0 USEL UR7, UR5, UR7, !UP2 ;  /* 0x0000000705078287 */ /* 0x000fe4000d000000 */
[----:B------:R-:W-:-:S02]  /*1540*/  UIMAD UR9, UR21, UR9, UR4 ;  /* 0x00000009150972a4 */ /* 0x000fc4000f8e0204 */
[----:B------:R-:W-:Y:S02]  /*1550*/  @!UP0 UIADD3 UR8, UPT, UPT, UR8, -UR7, URZ ;  /* 0x8000000708088290 */ /* 0x000fe4000fffe0ff */
[----:B------:R-:W-:Y:S02]  /*1560*/  @!UP0 UIMAD UR6, UR9, UR6, UR7 ;  /* 0x00000006090682a4 */ /* 0x000fe4000f8e0207 */
[----:B------:R-:W-:Y:S02]  /*1570*/  @!UP0 UIMAD UR4, UR8, UR21, UR5 ;  /* 0x00000015080482a4 */ /* 0x000fe4000f8e0205 */
[----:B------:R-:W-:Y:S02]  /*1580*/  UIMAD UR16, UR30, UR11, UR16 ;  /* 0x0000000b1e1072a4 */ /* 0x000fe4000f8e0210 */
[----:B------:R-:W-:Y:S01]  /*1590*/  UIMAD UR20, UR4, UR14, UR20 ;  /* 0x0000000e041472a4 */ /* 0x000fe2000f8e0214 */
[----:B------:R-:W-:Y:S02]  /*15a0*/  @!UP0 UMOV UR5, UR6 ;  /* 0x0000000600058c82 */ /* 0x000fe40008000000 */
[----:B------:R-:W-:-:S12]  /*15b0*/  UIMAD UR16, UR5, UR30, UR16 ;  /* 0x0000001e051072a4 */ /* 0x000fd8000f8e0210 */
.L_x_18:
[----:B------:R-:W-:Y:S02]  /*15c0*/  UISETP.NE.AND UP1, UPT, UR31, 0x1, UPT ;  /* 0x000000011f00788c */ /* 0x000fe4000bf25270 */
[----:B------:R-:W-:Y:S02]  /*15d0*/  ULOP3.LUT UR24, UR27, 0xffff, URZ, 0xc0, !UPT ;  /* 0x0000ffff1b187892 */ /* 0x000fe4000f8ec0ff */
[----:B------:R-:W-:Y:S02]  /*15e0*/  ULOP3.LUT UR21, UR26, 0xffff, URZ, 0xc0, !UPT ;  /* 0x0000ffff1a157892 */ /* 0x000fe4000f8ec0ff */
[----:B------:R-:W-:Y:S02]  /*15f0*/  UISETP.NE.AND UP0, UPT, UR17, 0x2, UPT ;  /* 0x000000021100788c */ /* 0x000fe4000bf05270 */
[----:B------:R-:W-:Y:S02]  /*1600*/  ULOP3.LUT UR28, UR28, 0x800, URZ, 0xc0, !UPT ;  /* 0x000008001c1c7892 */ /* 0x000fe4000f8ec0ff */
[----:B------:R-:W-:-:S02]  /*1610*/  ULOP3.LUT UR27, UR29, 0x2000, URZ, 0xc0, !UPT ;  /* 0x000020001d1b7892 */ /* 0x000fc4000f8ec0ff */
[----:B------:R-:W-:Y:S02]  /*1620*/  USHF.L.U32 UR24, UR34, UR24, URZ ;  /* 0x0000001822187299 */ /* 0x000fe400080006ff */
[----:B------:R-:W-:Y:S01]  /*1630*/  USHF.L.U32 UR21, UR33, UR21, URZ ;  /* 0x0000001521157299 */ /* 0x000fe200080006ff */
[----:B------:R-:W-:Y:S11]  /*1640*/  BRA.U UP1, `(.L_x_19) ;  /* 0x0000000101447547 */ /* 0x000ff6000b800000 */
[----:B------:R-:W2:Y:S01]  /*1650*/  LDCU.128 UR8, c[0x0][0xb10] ;  /* 0x00016200ff0877ac */ /* 0x000ea20008000c00 */
[----:B------:R-:W3:Y:S01]  /*1660*/  LDCU UR12, c[0x0][0xb0c] ;  /* 0x00016180ff0c77ac */ /* 0x000ee20008000800 */
[----:B------:R-:W4:Y:S01]  /*1670*/  LDCU UR13, c[0x0][0xb20] ;  /* 0x00016400ff0d77ac */ /* 0x000f220008000800 */
[----:B--2---:R-:W-:Y:S02]  /*1680*/  UIMAD.WIDE.U32 UR6, UR16, UR8, URZ ;  /* 0x00000008100672a5 */ /* 0x004fe4000f8e00ff */
[----:B------:R-:W-:Y:S02]  /*1690*/  UIMAD.WIDE.U32 UR4, UR20, UR11, URZ ;  /* 0x0000000b140472a5 */ /* 0x000fe4000f8e00ff */
[----:B---3--:R-:W-:Y:S02]  /*16a0*/  UISETP.NE.AND UP2, UPT, UR12, 0x1, UPT ;  /* 0x000000010c00788c */ /* 0x008fe4000bf45270 */
[----:B------:R-:W-:Y:S01]  /*16b0*/  UISETP.NE.AND UP1, UPT, UR10, 0x1, UPT ;  /* 0x000000010a00788c */ /* 0x000fe2000bf25270 */
[----:B------:R-:W-:-:S02]  /*16c0*/  UMOV UR6, UR7 ;  /* 0x0000000700067c82 */ /* 0x000fc40008000000 */
[----:B------:R-:W-:Y:S01]  /*16d0*/  UMOV UR4, UR5 ;  /* 0x0000000500047c82 */ /* 0x000fe20008000000 */
[----:B------:R-:W-:Y:S02]  /*16e0*/  USHF.R.U32.HI UR9, URZ, UR9, UR6 ;  /* 0x00000009ff097299 */ /* 0x000fe40008011606 */
[----:B----4-:R-:W-:Y:S02]  /*16f0*/  USHF.R.U32.HI UR4, URZ, UR13, UR4 ;  /* 0x0000000dff047299 */ /* 0x010fe40008011604 */
[----:B------:R-:W-:Y:S02]  /*1700*/  USEL UR5, UR16, UR9, !UP2 ;  /* 0x0000000910057287 */ /* 0x000fe4000d000000 */
[----:B------:R-:W-:-:S04]  /*1710*/  USEL UR4, UR20, UR4, !UP1 ;  /* 0x0000000414047287 */ /* 0x000fc8000c800000 */
[----:B------:R-:W-:Y:S02]  /*1720*/  UIADD3 UR6, UPT, UPT, UR5, -UR4, URZ ;  /* 0x8000000405067290 */ /* 0x000fe4000fffe0ff */
[----:B------:R-:W-:Y:S02]  /*1730*/  UIADD3 UR4, UPT, UPT, -UR5, UR4, URZ ;  /* 0x0000000405047290 */ /* 0x000fe4000fffe1ff */
[----:B------:R-:W-:Y:S02]  /*1740*/  UIMAD UR20, UR6, UR10, UR20 ;  /* 0x0000000a061472a4 */ /* 0x000fe4000f8e0214 */
[----:B------:R-:W-:-:S12]  /*1750*/  UIMAD UR16, UR4, UR12, UR16 ;  /* 0x0000000c041072a4 */ /* 0x000fd8000f8e0210 */
.L_x_19:
[----:B------:R-:W-:Y:S05]  /*1760*/  BRA.U !UP5, `(.L_x_20) ;  /* 0x000000010d0c7547 */ /* 0x000fea000b800000 */
[----:B------:R-:W-:Y:S01]  /*1770*/  UCGABAR_WAIT ;  /* 0x0000000000007dc7 */ /* 0x000fe20008000000 */
[----:B------:R-:W-:Y:S01]  /*1780*/  CCTL.IVALL ;  /* 0x00000000ff00798f */ /* 0x000fe20002000000 */
[----:B------:R-:W-:Y:S05]  /*1790*/  BRA `(.L_x_21) ;  /* 0x0000000000047947 */ /* 0x000fea0003800000 */
.L_x_20:
[----:B------:R-:W-:Y:S06]  /*17a0*/  BAR.SYNC.DEFER_BLOCKING 0x0 ;  /* 0x0000000000007b1d */ /* 0x000fec0000010000 */
.L_x_21:
[----:B------:R-:W-:Y:S05]  /*17b0*/  BRA.U UP0, `(.L_x_22) ;  /* 0x0000001100f87547 */ /* 0x000fea000b800000 */
[----:B------:R-:W2:Y:S01]  /*17c0*/  LDCU UR6, c[0x0][0x38c] ;  /* 0x00007180ff0677ac */ /* 0x000ea20008000800 */
[----:B------:R-:W-:Y:S01]  /*17d0*/  PLOP3.LUT P1, PT, PT, PT, UP3, 0x80, 0x8 ;  /* 0x000000000008781c */ /* 0x000fe20003f2f038 */
[----:B------:R-:W-:Y:S01]  /*17e0*/  IMAD.MOV.U32 R12, RZ, RZ, 0x1 ;  /* 0x00000001ff0c7424 */ /* 0x000fe200078e00ff */
[----:B------:R-:W-:Y:S01]  /*17f0*/  ISETP.EQ.OR P2, PT, R0, RZ, P3 ;  /* 0x000000ff0000720c */ /* 0x000fe20001f42670 */
[----:B------:R-:W-:Y:S01]  /*1800*/  UISETP.NE.AND UP1, UPT, UR17, URZ, UPT ;  /* 0x000000ff1100728c */ /* 0x000fe2000bf25270 */
[----:B------:R-:W-:Y:S02]  /*1810*/  PLOP3.LUT P1, PT, P1, PT, PT, 0x8, 0x80 ;  /* 0x000000000080781c */ /* 0x000fe40000f2e170 */
[----:B------:R-:W-:Y:S01]  /*1820*/  CS2R R10, SRZ ;  /* 0x00000000000a7805 */ /* 0x000fe2000001ff00 */
[----:B------:R-:W-:Y:S01]  /*1830*/  IMAD.MOV.U32 R9, RZ, RZ, RZ ;  /* 0x000000ffff097224 */ /* 0x000fe200078e00ff */
[----:B------:R-:W3:Y:S01]  /*1840*/  LDCU UR40, c[0x0][0x370] ;  /* 0x00006e00ff2877ac */ /* 0x000ee20008000800 */
[----:B------:R-:W-:Y:S01]  /*1850*/  IMAD.MOV.U32 R8, RZ, RZ, 0x1 ;  /* 0x00000001ff087424 */ /* 0x000fe200078e00ff */
[----:B------:R-:W-:Y:S01]  /*1860*/  USEL UR26, UR46, 0x2, UP1 ;  /* 0x000000022e1a7887 */ /* 0x000fe20008800000 */
[----:B------:R-:W4:Y:S01]  /*1870*/  LDCU.64 UR30, c[0x0][0x348] ;  /* 0x00006900ff1e77ac */ /* 0x000f220008000a00 */
[----:B--2---:R-:W-:-:S02]  /*1880*/  UIADD3 UR5, UPT, UPT, UR6, 0x3f, URZ ;  /* 0x0000003f06057890 */ /* 0x004fc4000fffe0ff */
[----:B------:R-:W-:Y:S02]  /*1890*/  UIADD3 UR48, UPT, UPT, UR6, 0x7e, URZ ;  /* 0x0000007e06307890 */ /* 0x000fe4000fffe0ff */
[----:B------:R-:W-:Y:S01]  /*18a0*/  USHF.R.S32.HI UR4, URZ, 0x1f, UR5 ;  /* 0x0000001fff047899 */ /* 0x000fe20008011405 */
[----:B------:R-:W2:Y:S03]  /*18b0*/  LDCU UR39, c[0x0][0x374] ;  /* 0x00006e80ff2777ac */ /* 0x000ea60008000800 */
[----:B------:R-:W-:Y:S02]  /*18c0*/  ULEA.HI UR4, UR4, UR5, URZ, 0x6 ;  /* 0x0000000504047291 */ /* 0x000fe4000f8f30ff */
[----:B------:R-:W-:Y:S02]  /*18d0*/  USHF.L.U32 UR5, UR32, 0x5, URZ ;  /* 0x0000000520057899 */ /* 0x000fe400080006ff */
[----:B------:R-:W-:-:S02]  /*18e0*/  USHF.R.S32.HI UR43, URZ, 0x6, UR4 ;  /* 0x00000006ff2b7899 */ /* 0x000fc40008011404 */
[----:B------:R-:W-:Y:S02]  /*18f0*/  UIADD3 UR4, UPT, UPT, UR6, -0x1, URZ ;  /* 0xffffffff06047890 */ /* 0x000fe4000fffe0ff */
[----:B------:R-:W-:Y:S02]  /*1900*/  UISETP.LT.U32.AND UP0, UPT, UR43, 0x5, UPT ;  /* 0x000000052b00788c */ /* 0x000fe4000bf01070 */
[----:B------:R-:W-:Y:S02]  /*1910*/  UISETP.GE.U32.AND UP2, UPT, UR4, -0x7f, UPT ;  /* 0xffffff810400788c */ /* 0x000fe4000bf46070 */
[----:B------:R-:W-:Y:S02]  /*1920*/  USEL UR41, UR43, 0x5, UP0 ;  /* 0x000000052b297887 */ /* 0x000fe40008000000 */
[----:B------:R-:W-:Y:S02]  /*1930*/  ULOP3.LUT UR44, UR5, 0x20, URZ, 0xe2, !UPT ;  /* 0x00000020052c7892 */ /* 0x000fe4000f8ee2ff */
[----:B------:R-:W-:-:S02]  /*1940*/  UIADD3 UR25, UPT, UPT, UR41, -0x1, URZ ;  /* 0xffffffff29197890 */ /* 0x000fc4000fffe0ff */
[----:B------:R-:W-:Y:S01]  /*1950*/  UIADD3 UR46, UPT, UPT, UR43, -UR41, URZ ;  /* 0x800000292b2e7290 */ /* 0x000fe2000fffe0ff */
[----:B------:R-:W-:Y:S02]  /*1960*/  UMOV UR5, URZ ;  /* 0x000000ff00057c82 */ /* 0x000fe40008000000 */
[----:B------:R-:W-:-:S04]  /*1970*/  @UP2 UIADD3 UR25, UPT, UPT, UR41, URZ, URZ ;  /* 0x000000ff29192290 */ /* 0x000fc8000fffe0ff */
[----:B--234-:R-:W-:-:S12]  /*1980*/  UIADD3 UR25, UPT, UPT, UR25, 0x1, URZ ;  /* 0x0000000119197890 */ /* 0x01cfd8000fffe0ff */
.L_x_42:
[----:B------:R-:W-:Y:S01]  /*1990*/  UISETP.NE.AND UP0, UPT, UR45, URZ, UPT ;  /* 0x000000ff2d00728c */ /* 0x000fe2000bf05270 */
[----:B------:R-:W2:Y:S08]  /*19a0*/  S2UR UR45, SR_CgaCtaId ;  /* 0x00000000002d79c3 */ /* 0x000eb00000008800 */
[----:B------:R-:W-:Y:S05]  /*19b0*/  BRA.U UP0, `(.L_x_23) ;  /* 0x0000000100347547 */ /* 0x000fea000b800000 */
[----:B------:R-:W3:Y:S01]  /*19c0*/  S2R R0, SR_CgaCtaId ;  /* 0x0000000000007919 */ /* 0x000ee20000008800 */
[----:B------:R-:W-:-:S04]  /*19d0*/  MOV R2, 0x400 ;  /* 0x0000040000027802 */ /* 0x000fc80000000f00 */
[----:B---3--:R-:W-:Y:S02]  /*19e0*/  LEA R0, R0, R2, 0x18 ;  /* 0x0000000200007211 */ /* 0x008fe400078ec0ff */
[----:B------:R-:W-:-:S03]  /*19f0*/  SHF.L.U32 R2, R8, 0x1f, RZ ;  /* 0x0000001f08027819 */ /* 0x000fc600000006ff */
[----:B------:R-:W-:-:S04]  /*1a00*/  IMAD R0, R9, 0x8, R0 ;  /* 0x0000000809007824 */ /* 0x000fc800078e0200 */
[----:B------:R-:W3:Y:S02]  /*1a10*/  SYNCS.PHASECHK.TRANS64.TRYWAIT P0, [R0+URZ+0x110], R2 ;  /* 0x00011002000075a7 */ /* 0x000ee400080011ff */
[----:B---3--:R-:W-:Y:S05]  /*1a20*/  @!P0 BRA `(.L_x_24) ;  /* 0x0000007c00a08947 */ /* 0x008fea0003800000 */
.L_x_133:
[----:B------:R-:W-:Y:S01]  /*1a30*/  VIADD R9, R9, 0x1 ;  /* 0x0000000109097836 */ /* 0x000fe20000000000 */
[----:B------:R3:W-:Y:S04]  /*1a40*/  SYNCS.ARRIVE.TRANS64.A1T0 RZ, [R0+URZ+0x100], RZ ;  /* 0x000100ff00ff79a7 */ /* 0x0007e800081000ff */
[----:B------:R-:W-:-:S04]  /*1a50*/  ISETP.NE.AND P0, PT, R9, 0x2, PT ;  /* 0x000000020900780c */ /* 0x000fc80003f05270 */
[----:B------:R-:W-:Y:S02]  /*1a60*/  SEL R9, R9, RZ, P0 ;  /* 0x000000ff09097207 */ /* 0x000fe40000000000 */
[----:B---3--:R-:W-:-:S04]  /*1a70*/  SEL R0, RZ, 0x1, P0 ;  /* 0x00000001ff007807 */ /* 0x008fc80000000000 */
[----:B------:R-:W-:-:S07]  /*1a80*/  LOP3.LUT R8, R8, R0, RZ, 0x3c, !PT ;  /* 0x0000000008087212 */ /* 0x000fce00078e3cff */
.L_x_23:
[----:B------:R-:W-:Y:S01]  /*1a90*/  UMOV UR6, 0x400 ;  /* 0x0000040000067882 */ /* 0x000fe20000000000 */
[----:B------:R-:W-:Y:S01]  /*1aa0*/  SHF.L.U32 R0, R12, 0x1f, RZ ;  /* 0x0000001f0c007819 */ /* 0x000fe200000006ff */
[----:B--2---:R-:W-:Y:S02]  /*1ab0*/  ULEA UR6, UR45, UR6, 0x18 ;  /* 0x000000062d067291 */ /* 0x004fe4000f8ec0ff */
[----:B------:R-:W-:Y:S02]  /*1ac0*/  UISETP.GE.U32.AND UP0, UPT, UR48, 0x7f, UPT ;  /* 0x0000007f3000788c */ /* 0x000fe4000bf06070 */
[----:B------:R-:W-:Y:S02]  /*1ad0*/  ULEA UR4, UR5, UR6, 0x3 ;  /* 0x0000000605047291 */ /* 0x000fe4000f8e18ff */
[----:B------:R-:W-:Y:S02]  /*1ae0*/  ULEA UR11, UR20, UR47, 0x1 ;  /* 0x0000002f140b7291 */ /* 0x000fe4000f8e08ff */
[----:B------:R-:W-:-:S02]  /*1af0*/  ULEA UR35, UR16, UR44, 0x6 ;  /* 0x0000002c10237291 */ /* 0x000fc4000f8e30ff */
[----:B------:R-:W-:Y:S01]  /*1b00*/  USHF.L.U32 UR11, UR11, 0x7, URZ ;  /* 0x000000070b0b7899 */ /* 0x000fe200080006ff */
[----:B------:R-:W-:Y:S02]  /*1b10*/  UMOV UR13, URZ ;  /* 0x000000ff000d7c82 */ /* 0x000fe40008000000 */
[----:B------:R2:W3:Y:S01]  /*1b20*/  SYNCS.PHASECHK.TRANS64.TRYWAIT P0, [UR4+0x28], R0 ;  /* 0x00002800ff0075a7 */ /* 0x0004e20008001104 */
[----:B------:R-:W-:Y:S08]  /*1b30*/  BRA.U !UP0, `(.L_x_25) ;  /* 0x0000000108c07547 */ /* 0x000ff0000b800000 */
[----:B------:R-:W-:Y:S01]  /*1b40*/  UMOV UR7, URZ ;  /* 0x000000ff00077c82 */ /* 0x000fe20008000000 */
[----:B------:R-:W-:-:S05]  /*1b50*/  UMOV UR4, UR5 ;  /* 0x0000000500047c82 */ /* 0x000fca0008000000 */
.L_x_31:
[----:B------:R-:W-:Y:S01]  /*1b60*/  ULEA UR33, UR4, UR6, 0x3 ;  /* 0x0000000604217291 */ /* 0x000fe2000f8e18ff */
[----:B------:R-:W-:Y:S01]  /*1b70*/  @!P3 MOV R2, 0x5000 ;  /* 0x000050000002b802 */ /* 0x000fe20000000f00 */
[----:B-1-3--:R-:W-:Y:S10]  /*1b80*/  @P0 BRA `(.L_x_26) ;  /* 0x00000000000c0947 */ /* 0x00aff40003800000 */
[----:B------:R-:W-:-:S04]  /*1b90*/  SHF.L.U32 R3, R12, 0x1f, RZ ;  /* 0x0000001f0c037819 */ /* 0x000fc800000006ff */
[----:B------:R-:W3:Y:S02]  /*1ba0*/  SYNCS.PHASECHK.TRANS64.TRYWAIT P0, [UR33+0x28], R3 ;  /* 0x00002803ff0075a7 */ /* 0x000ee40008001121 */
[----:B---3--:R-:W-:Y:S05]  /*1bb0*/  @!P0 BRA `(.L_x_27) ;  /* 0x0000007c00508947 */ /* 0x008fea0003800000 */
.L_x_26:
[----:B------:R3:W-:Y:S01]  /*1bc0*/  @!P3 SYNCS.ARRIVE.TRANS64 RZ, [UR33], R2 ;  /* 0x00000002ffffb9a7 */ /* 0x0007e20008000021 */
[----:B------:R-:W-:-:S04]  /*1bd0*/  ULOP3.LUT UR5, UR26, 0x2, URZ, 0xfc, !UPT ;  /* 0x000000021a057892 */ /* 0x000fc8000f8efcff */
[----:B------:R-:W-:-:S09]  /*1be0*/  UISETP.NE.AND UP0, UPT, UR5, 0x2, UPT ;  /* 0x000000020500788c */ /* 0x000fd2000bf05270 */
[----:B------:R-:W-:Y:S05]  /*1bf0*/  BRA.U UP0, `(.L_x_28) ;  /* 0x0000000100047547 */ /* 0x000fea000b800000 */
[----:B-1----:R-:W-:Y:S05]  /*1c00*/  BPT.TRAP 0x1 ;  /* 0x000000040000795c */ /* 0x002fea0000300000 */
.L_x_28:
[----:B------:R-:W-:Y:S04]  /*1c10*/  BSSY.RECONVERGENT B0, `(.L_x_29) ;  /* 0x0000003000007945 */ /* 0x000fe80003800200 */
[----:B------:R-:W-:Y:S05]  /*1c20*/  @P2 BRA `(.L_x_30) ;  /* 0x0000000000042947 */ /* 0x000fea0003800000 */
[----:B-1----:R-:W-:Y:S05]  /*1c30*/  BPT.TRAP 0x1 ;  /* 0x000000040000795c */ /* 0x002fea0000300000 */
.L_x_30:
[----:B-1----:R-:W-:Y:S05]  /*1c40*/  BSYNC.RECONVERGENT B0 ;  /* 0x0000000000007941 */ /* 0x002fea0003800200 */
.L_x_29:
[----:B------:R-:W-:Y:S02]  /*1c50*/  UIADD3 UR5, UPT, UPT, UR4, 0x1, URZ ;  /* 0x0000000104057890 */ /* 0x000fe4000fffe0ff */
[----:B------:R-:W-:Y:S02]  /*1c60*/  USHF.L.U32 UR34, UR7, 0x6, URZ ;  /* 0x0000000607227899 */ /* 0x000fe400080006ff */
[----:B------:R-:W-:Y:S02]  /*1c70*/  UISETP.NE.AND UP0, UPT, UR5, 0x5, UPT ;  /* 0x000000050500788c */ /* 0x000fe4000bf05270 */
[----:B------:R-:W-:Y:S02]  /*1c80*/  UIADD3 UR7, UPT, UPT, UR7, 0x1, URZ ;  /* 0x0000000107077890 */ /* 0x000fe4000fffe0ff */
[----:B------:R-:W-:Y:S02]  /*1c90*/  USEL UR9, URZ, 0x1, UP0 ;  /* 0x00000001ff097887 */ /* 0x000fe40008000000 */
[----:B------:R-:W-:-:S02]  /*1ca0*/  USEL UR5, UR5, URZ, UP0 ;  /* 0x000000ff05057287 */ /* 0x000fc40008000000 */
[----:B------:R-:W-:Y:S02]  /*1cb0*/  UIADD3 UR14, UP0, UPT, UR30, 0x180, URZ ;  /* 0x000001801e0e7890 */ /* 0x000fe4000ff1e0ff */
[----:B------:R-:W-:Y:S01]  /*1cc0*/  ULEA UR8, UR5, UR6, 0x3 ;  /* 0x0000000605087291 */ /* 0x000fe2000f8e18ff */
[----:B------:R-:W-:Y:S01]  /*1cd0*/  LOP3.LUT R12, R12, UR9, RZ, 0x3c, !PT ;  /* 0x000000090c0c7c12 */ /* 0x000fe2000f8e3cff */
[----:B------:R-:W-:Y:S02]  /*1ce0*/  ULEA UR32, UR4, UR28, 0xc ;  /* 0x0000001c04207291 */ /* 0x000fe4000f8e60ff */
[----:B------:R-:W-:Y:S01]  /*1cf0*/  UIADD3 UR16, UP1, UPT, UR30, 0x80, URZ ;  /* 0x000000801e107890 */ /* 0x000fe2000ff3e0ff */
[----:B--2---:R-:W-:Y:S01]  /*1d00*/  SHF.L.U32 R0, R12, 0x1f, RZ ;  /* 0x0000001f0c007819 */ /* 0x004fe200000006ff */
[----:B------:R-:W-:Y:S02]  /*1d10*/  UIADD3.X UR15, UPT, UPT, URZ, UR31, URZ, UP0, !UPT ;  /* 0x0000001fff0f7290 */ /* 0x000fe400087fe4ff */
[----:B------:R-:W-:Y:S01]  /*1d20*/  UISETP.NE.AND UP0, UPT, UR7, UR25, UPT ;  /* 0x000000190700728c */ /* 0x000fe2000bf05270 */
[----:B------:R4:W1:Y:S01]  /*1d30*/  SYNCS.PHASECHK.TRANS64.TRYWAIT P0, [UR8+0x28], R0 ;  /* 0x00002800ff0075a7 */ /* 0x0008620008001108 */
[----:B------:R-:W-:-:S02]  /*1d40*/  ULEA UR8, UR4, UR27, 0xe ;  /* 0x0000001b04087291 */ /* 0x000fc4000f8e70ff */
[----:B------:R-:W-:Y:S02]  /*1d50*/  UIADD3.X UR17, UPT, UPT, URZ, UR31, URZ, UP1, !UPT ;  /* 0x0000001fff117290 */ /* 0x000fe40008ffe4ff */
[----:B------:R-:W-:Y:S02]  /*1d60*/  UIADD3 UR32, UPT, UPT, UR6, 0x6400, UR32 ;  /* 0x0000640006207890 */ /* 0x000fe4000fffe020 */
[----:B------:R-:W-:Y:S02]  /*1d70*/  UPRMT UR13, URZ, 0x5410, UR24 ;  /* 0x00005410ff0d7896 */ /* 0x000fe40008000018 */
[----:B------:R-:W-:Y:S02]  /*1d80*/  UIADD3 UR8, UPT, UPT, UR6, 0xb400, UR8 ;  /* 0x0000b40006087890 */ /* 0x000fe4000fffe008 */
[----:B------:R-:W-:Y:S01]  /*1d90*/  UPRMT UR4, URZ, 0x5410, UR21 ;  /* 0x00005410ff047896 */ /* 0x000fe20008000015 */
[----:B------:R-:W-:Y:S01]  /*1da0*/  UMOV UR18, 0x0 ;  /* 0x0000000000127882 */ /* 0x000fe20000000000 */
[----:B------:R-:W-:Y:S01]  /*1db0*/  UMOV UR19, 0x10000000 ;  /* 0x1000000000137882 */ /* 0x000fe20000000000 */
[----:B------:R-:W-:Y:S01]  /*1dc0*/  UMOV UR12, UR36 ;  /* 0x00000024000c7c82 */ /* 0x000fe20008000000 */
[----:B------:R-:W-:Y:S01]  /*1dd0*/  UMOV UR9, UR33 ;  /* 0x0000002100097c82 */ /* 0x000fe20008000000 */
[----:B------:R-:W-:Y:S01]  /*1de0*/  UMOV UR10, UR34 ;  /* 0x00000022000a7c82 */ /* 0x000fe20008000000 */
[----:B------:R2:W-:Y:S03]  /*1df0*/  UTMALDG.3D.MULTICAST [UR32], [UR16], UR13, desc[UR18] ;  /* 0x00001220100073b4 */ /* 0x0005e6000801180d */
[----:B------:R3:W-:Y:S01]  /*1e00*/  UTMALDG.3D.MULTICAST [UR8], [UR14], UR4, desc[UR18] ;  /* 0x000012080e0073b4 */ /* 0x0007e20008011804 */
[----:B--2---:R-:W-:Y:S01]  /*1e10*/  UMOV UR13, UR25 ;  /* 0x00000019000d7c82 */ /* 0x004fe20008000000 */
[----:B---3--:R-:W-:Y:S01]  /*1e20*/  UMOV UR4, UR5 ;  /* 0x0000000500047c82 */ /* 0x008fe20008000000 */
[----:B----4-:R-:W-:Y:S05]  /*1e30*/  BRA.U UP0, `(.L_x_31) ;  /* 0xfffffffd00487547 */ /* 0x010fea000b83ffff */
.L_x_25:
[----:B------:R-:W-:Y:S01]  /*1e40*/  ULEA UR4, UR5, UR6, 0x3 ;  /* 0x0000000605047291 */ /* 0x000fe2000f8e18ff */
[----:B--2---:R-:W-:Y:S01]  /*1e50*/  SHF.L.U32 R0, R12, 0x1f, RZ ;  /* 0x0000001f0c007819 */ /* 0x004fe200000006ff */
[----:B------:R-:W-:Y:S01]  /*1e60*/  @!P1 SYNCS.ARRIVE.TRANS64.A1T0 RZ, [UR6+0x98], RZ ;  /* 0x000098ffffff99a7 */ /* 0x000fe20008100006 */
[----:B------:R-:W-:-:S06]  /*1e70*/  UISETP.GT.AND UP0, UPT, UR43, UR41, UPT ;  /* 0x000000292b00728c */ /* 0x000fcc000bf04270 */
[----:B-1-3--:R1:W2:Y:S03]  /*1e80*/  SYNCS.PHASECHK.TRANS64.TRYWAIT P0, [UR4+0x28], R0 ;  /* 0x00002800ff0075a7 */ /* 0x00a2a60008001104 */
[----:B------:R-:W-:Y:S05]  /*1e90*/  BRA.U !UP0, `(.L_x_32) ;  /* 0x0000000108c47547 */ /* 0x000fea000b800000 */
[----:B------:R-:W-:Y:S01]  /*1ea0*/  UIADD3 UR29, UPT, UPT, UR46, UR13, URZ ;  /* 0x0000000d2e1d7290 */ /* 0x000fe2000fffe0ff */
[----:B------:R-:W-:-:S11]  /*1eb0*/  UMOV UR4, UR5 ;  /* 0x0000000500047c82 */ /* 0x000fd60008000000 */
.L_x_38:
[----:B------:R-:W-:Y:S01]  /*1ec0*/  ULEA UR17, UR4, UR6, 0x3 ;  /* 0x0000000604117291 */ /* 0x000fe2000f8e18ff */
[----:B--2---:R-:W-:Y:S01]  /*1ed0*/  @!P3 MOV R2, 0x5000 ;  /* 0x000050000002b802 */ /* 0x004fe20000000f00 */
[----:B--2-4-:R-:W-:Y:S10]  /*1ee0*/  @P0 BRA `(.L_x_33) ;  /* 0x00000000000c0947 */ /* 0x014ff40003800000 */
[----:B------:R-:W-:-:S04]  /*1ef0*/  SHF.L.U32 R3, R12, 0x1f, RZ ;  /* 0x0000001f0c037819 */ /* 0x000fc800000006ff */
[----:B------:R-:W2:Y:S02]  /*1f00*/  SYNCS.PHASECHK.TRANS64.TRYWAIT P0, [UR17+0x28], R3 ;  /* 0x00002803ff0075a7 */ /* 0x000ea40008001111 */
[----:B--2---:R-:W-:Y:S05]  /*1f10*/  @!P0 BRA `(.L_x_34) ;  /* 0x0000007800908947 */ /* 0x004fea0003800000 */
.L_x_33:
[----:B------:R2:W-:Y:S01]  /*1f20*/  @!P3 SYNCS.ARRIVE.TRANS64 RZ, [UR17], R2 ;  /* 0x00000002ffffb9a7 */ /* 0x0005e20008000011 */
[----:B------:R-:W-:-:S04]  /*1f30*/  ULOP3.LUT UR5, UR26, 0x2, URZ, 0xfc, !UPT ;  /* 0x000000021a057892 */ /* 0x000fc8000f8efcff */
[----:B------:R-:W-:-:S09]  /*1f40*/  UISETP.NE.AND UP0, UPT, UR5, 0x2, UPT ;  /* 0x000000020500788c */ /* 0x000fd2000bf05270 */
[----:B------:R-:W-:Y:S05]  /*1f50*/  BRA.U UP0, `(.L_x_35) ;  /* 0x0000000100047547 */ /* 0x000fea000b800000 */
[----:B------:R-:W-:Y:S05]  /*1f60*/  BPT.TRAP 0x1 ;  /* 0x000000040000795c */ /* 0x000fea0000300000 */
.L_x_35:
[----:B------:R-:W-:Y:S04]  /*1f70*/  BSSY.RECONVERGENT B0, `(.L_x_36) ;  /* 0x0000003000007945 */ /* 0x000fe80003800200 */
[----:B------:R-:W-:Y:S05]  /*1f80*/  @P2 BRA `(.L_x_37) ;  /* 0x0000000000042947 */ /* 0x000fea0003800000 */
[----:B------:R-:W-:Y:S05]  /*1f90*/  BPT.TRAP 0x1 ;  /* 0x000000040000795c */ /* 0x000fea0000300000 */
.L_x_37:
[----:B------:R-:W-:Y:S05]  /*1fa0*/  BSYNC.RECONVERGENT B0 ;  /* 0x0000000000007941 */ /* 0x000fea0003800200 */
.L_x_36:
        /* <DEDUP_REMOVED lines=11> */
[----:B-1----:R-:W-:Y:S01]  /*2060*/  SHF.L.U32 R0, R12, 0x1f, RZ ;  /* 0x0000001f0c007819 */ /* 0x002fe200000006ff */
[----:B------:R-:W-:Y:S02]  /*2070*/  UIADD3.X UR15, UPT, UPT, URZ, UR31, URZ, UP0, !UPT ;  /* 0x0000001fff0f7290 */ /* 0x000fe400087fe4ff */
[----:B------:R-:W-:Y:S01]  /*2080*/  ULEA UR8, UR4, UR27, 0xe ;  /* 0x0000001b04087291 */ /* 0x000fe2000f8e70ff */
[----:B------:R3:W4:Y:S01]  /*2090*/  SYNCS.PHASECHK.TRANS64.TRYWAIT P0, [UR7+0x28], R0 ;  /* 0x00002800ff0075a7 */ /* 0x0007220008001107 */
[----:B------:R-:W-:-:S02]  /*20a0*/  UISETP.NE.AND UP0, UPT, UR13, UR29, UPT ;  /* 0x0000001d0d00728c */ /* 0x000fc4000bf05270 */
[----:B------:R-:W-:Y:S02]  /*20b0*/  UIADD3 UR16, UPT, UPT, UR6, 0x6400, UR16 ;  /* 0x0000640006107890 */ /* 0x000fe4000fffe010 */
[----:B------:R-:W-:Y:S02]  /*20c0*/  UIADD3.X UR23, UPT, UPT, URZ, UR31, URZ, UP1, !UPT ;  /* 0x0000001fff177290 */ /* 0x000fe40008ffe4ff */
        /* <DEDUP_REMOVED lines=8> */
[----:B------:R-:W-:Y:S01]  /*2150*/  UMOV UR9, UR17 ;  /* 0x0000001100097c82 */ /* 0x000fe20008000000 */
[----:B------:R-:W-:Y:S01]  /*2160*/  UMOV UR10, UR18 ;  /* 0x00000012000a7c82 */ /* 0x000fe20008000000 */
[----:B------:R-:W-:Y:S01]  /*2170*/  UTMALDG.3D.MULTICAST [UR16], [UR22], UR7, desc[UR32] ;  /* 0x00002010160073b4 */ /* 0x000fe20008011807 */
[----:B------:R1:W-:Y:S02]  /*2180*/  UTMALDG.3D.MULTICAST [UR8], [UR14], UR4, desc[UR32] ;  /* 0x000020080e0073b4 */ /* 0x0003e40008011804 */
[----:B-1----:R-:W-:Y:S01]  /*2190*/  UMOV UR4, UR5 ;  /* 0x0000000500047c82 */ /* 0x002fe20008000000 */
[----:B---3--:R-:W-:Y:S05]  /*21a0*/  BRA.U UP0, `(.L_x_38) ;  /* 0xfffffffd00447547 */ /* 0x008fea000b83ffff */
.L_x_32:
[C---:B------:R-:W-:Y:S01]  /*21b0*/  LEA R3, R11.reuse, UR6, 0x3 ;  /* 0x000000060b037c11 */ /* 0x040fe2000f8e18ff */
[----:B------:R-:W-:Y:S01]  /*21c0*/  NOP ;  /* 0x0000000000007918 */ /* 0x000fe20000000000 */
[----:B-1----:R-:W-:Y:S02]  /*21d0*/  SHF.L.U32 R0, R10, 0x1f, RZ ;  /* 0x0000001f0a007819 */ /* 0x002fe400000006ff */
[----:B------:R-:W-:Y:S02]  /*21e0*/  LEA R4, R11, UR6, 0x4 ;  /* 0x000000060b047c11 */ /* 0x000fe4000f8e20ff */
[----:B--2-4-:R-:W1:Y:S02]  /*21f0*/  SYNCS.PHASECHK.TRANS64.TRYWAIT P0, [R3+URZ+0xa0], R0 ;  /* 0x0000a000030075a7 */ /* 0x014e6400080011ff */
[----:B-1----:R-:W-:Y:S05]  /*2200*/  @!P0 BRA `(.L_x_39) ;  /* 0x0000007400ec8947 */ /* 0x002fea0003800000 */
.L_x_136:
[----:B------:R-:W2:Y:S01]  /*2210*/  LDS.128 R4, [R4+0x130] ;  /* 0x0001300004047984 */ /* 0x000ea20000000c00 */
[----:B------:R-:W-:Y:S01]  /*2220*/  UISETP.GE.AND UP0, UPT, UR42, 0x1, UPT ;  /* 0x000000012a00788c */ /* 0x000fe2000bf06270 */
[----:B------:R-:W-:Y:S01]  /*2230*/  @!PT LDS RZ, [RZ] ;  /* 0x00000000fffff984 */ /* 0x000fe20000000800 */
[----:B------:R-:W-:Y:S01]  /*2240*/  @!PT LDS RZ, [RZ] ;  /* 0x00000000fffff984 */ /* 0x000fe20000000800 */
[----:B------:R-:W-:Y:S01]  /*2250*/  @!PT LDS RZ, [RZ] ;  /* 0x00000000fffff984 */ /* 0x000fe20000000800 */
[----:B------:R-:W-:Y:S01]  /*2260*/  @!PT LDS RZ, [RZ] ;  /* 0x00000000fffff984 */ /* 0x000fe20000000800 */
[----:B------:R3:W-:Y:S06]  /*2270*/  MEMBAR.ALL.CTA ;  /* 0x0000000000007992 */ /* 0x0007ec0000008000 */
[----:B---3--:R-:W3:Y:S01]  /*2280*/  FENCE.VIEW.ASYNC.S ;  /* 0x00000000000073c6 */ /* 0x008ee20000000000 */
[----:B--2---:R-:W-:-:S13]  /*2290*/  LOP3.LUT P0, RZ, R6, 0x1, RZ, 0xc0, !PT ;  /* 0x0000000106ff7812 */ /* 0x004fda000780c0ff */
[----:B---3--:R-:W-:Y:S01]  /*22a0*/  VOTEU.ANY UP1, P0 ;  /* 0x0000000000ff7886 */ /* 0x008fe20000020100 */
[----:B------:R-:W-:-:S13]  /*22b0*/  PLOP3.LUT P0, PT, PT, PT, UP1, 0x80, 0x8 ;  /* 0x000000000008781c */ /* 0x000fda0003f0f018 */
[----:B-1----:R-:W-:Y:S02]  /*22c0*/  @P0 LOP3.LUT R0, R5, 0xffff, RZ, 0xc0, !PT ;  /* 0x0000ffff05000812 */ /* 0x002fe400078ec0ff */
[----:B------:R-:W-:Y:S02]  /*22d0*/  @P0 MOV R2, R4 ;  /* 0x0000000400020202 */ /* 0x000fe40000000f00 */
[----:B------:R-:W-:Y:S01]  /*22e0*/  @P0 R2UR UR7, R0 ;  /* 0x00000000000702ca */ /* 0x000fe200000e0000 */
[----:B------:R-:W-:Y:S01]  /*22f0*/  VIADD R0, R3, 0xb0 ;  /* 0x000000b003007836 */ /* 0x000fe20000000000 */
[----:B------:R-:W-:Y:S02]  /*2300*/  @P0 SHF.R.U32.HI R4, RZ, 0x10, R5 ;  /* 0x00000010ff040819 */ /* 0x000fe40000011605 */
[----:B------:R-:W-:Y:S02]  /*2310*/  @P0 R2UR UR8, R2 ;  /* 0x00000000020802ca */ /* 0x000fe400000e0000 */
[----:B------:R-:W-:-:S02]  /*2320*/  PRMT R0, RZ, 0x654, R0 ;  /* 0x00000654ff007816 */ /* 0x000fc40000000000 */
[----:B------:R-:W-:Y:S02]  /*2330*/  @P0 R2UR UR4, R4 ;  /* 0x00000000040402ca */ /* 0x000fe400000e0000 */
[----:B------:R1:W-:Y:S03]  /*2340*/  SYNCS.ARRIVE.TRANS64.RED.A1T0 RZ, [R0+URZ], RZ ;  /* 0x000000ff00ff79a7 */ /* 0x0003e600081004ff */
[----:B------:R-:W-:-:S04]  /*2350*/  @UP1 UMOV UR37, UR7 ;  /* 0x0000000700251c82 */ /* 0x000fc80008000000 */
[----:B------:R-:W-:-:S04]  /*2360*/  @UP1 UMOV UR38, UR8 ;  /* 0x0000000800261c82 */ /* 0x000fc80008000000 */
[----:B------:R-:W-:Y:S01]  /*2370*/  @UP1 UMOV UR36, UR4 ;  /* 0x0000000400241c82 */ /* 0x000fe20008000000 */
[----:B------:R-:W-:Y:S05]  /*2380*/  BRA.U !UP0, `(.L_x_40) ;  /* 0x0000000108d47547 */ /* 0x000fea000b800000 */
[----:B------:R-:W2:Y:S01]  /*2390*/  LDCU.128 UR12, c[0x0][0xb10] ;  /* 0x00016200ff0c77ac */ /* 0x000ea20008000c00 */
[----:B------:R-:W3:Y:S01]  /*23a0*/  LDCU UR29, c[0x0][0xb20] ;  /* 0x00016400ff1d77ac */ /* 0x000ee20008000800 */
[----:B------:R-:W4:Y:S01]  /*23b0*/  LDCU UR20, c[0x0][0xb0c] ;  /* 0x00016180ff1477ac */ /* 0x000f220008000800 */
[----:B------:R-:W1:Y:S01]  /*23c0*/  LDCU.64 UR10, c[0x0][0xb28] ;  /* 0x00016500ff0a77ac */ /* 0x000e620008000a00 */
[----:B------:R-:W-:Y:S02]  /*23d0*/  UISETP.NE.AND UP3, UPT, UR42, 0x1, UPT ;  /* 0x000000012a00788c */ /* 0x000fe4000bf65270 */
[----:B--2---:R-:W-:Y:S02]  /*23e0*/  UIMAD.WIDE.U32 UR16, UR39, UR15, URZ ;  /* 0x0000000f271072a5 */ /* 0x004fe4000f8e00ff */
[----:B------:R-:W-:Y:S02]  /*23f0*/  UIMAD.WIDE.U32 UR8, UR40, UR12, URZ ;  /* 0x0000000c280872a5 */ /* 0x000fe4000f8e00ff */
[----:B------:R-:W-:-:S02]  /*2400*/  UISETP.NE.AND UP0, UPT, UR14, 0x1, UPT ;  /* 0x000000010e00788c */ /* 0x000fc4000bf05270 */
[----:B------:R-:W-:Y:S01]  /*2410*/  UIMAD.WIDE.U32 UR22, UR37, UR15, URZ ;  /* 0x0000000f251672a5 */ /* 0x000fe2000f8e00ff */
[----:B------:R-:W-:Y:S02]  /*2420*/  UMOV UR16, UR17 ;  /* 0x0000001100107c82 */ /* 0x000fe40008000000 */
[----:B------:R-:W-:Y:S01]  /*2430*/  UMOV UR8, UR9 ;  /* 0x0000000900087c82 */ /* 0x000fe20008000000 */
[----:B---3--:R-:W-:Y:S02]  /*2440*/  USHF.R.U32.HI UR16, URZ, UR29, UR16 ;  /* 0x0000001dff107299 */ /* 0x008fe40008011610 */
[----:B----4-:R-:W-:Y:S02]  /*2450*/  UISETP.NE.AND UP2, UPT, UR20, 0x1, UPT ;  /* 0x000000011400788c */ /* 0x010fe4000bf45270 */
[----:B------:R-:W-:Y:S02]  /*2460*/  USHF.R.U32.HI UR8, URZ, UR13, UR8 ;  /* 0x0000000dff087299 */ /* 0x000fe40008011608 */
[----:B------:R-:W-:-:S02]  /*2470*/  USEL UR7, UR39, UR16, !UP0 ;  /* 0x0000001027077287 */ /* 0x000fc4000c000000 */
[----:B------:R-:W-:Y:S02]  /*2480*/  USEL UR8, UR40, UR8, !UP2 ;  /* 0x0000000828087287 */ /* 0x000fe4000d000000 */
[----:B-1----:R-:W-:Y:S01]  /*2490*/  UIMAD.WIDE.U32 UR16, UR7, UR10, URZ ;  /* 0x0000000a071072a5 */ /* 0x002fe2000f8e00ff */
[----:B------:R-:W-:Y:S01]  /*24a0*/  UMOV UR4, UR23 ;  /* 0x0000001700047c82 */ /* 0x000fe20008000000 */
[----:B------:R-:W-:Y:S02]  /*24b0*/  UIMAD.WIDE.U32 UR18, UR38, UR12, URZ ;  /* 0x0000000c261272a5 */ /* 0x000fe4000f8e00ff */
[----:B------:R-:W-:-:S03]  /*24c0*/  UIMAD.WIDE.U32 UR22, UR8, UR10, URZ ;  /* 0x0000000a081672a5 */ /* 0x000fc6000f8e00ff */
[----:B------:R-:W-:Y:S01]  /*24d0*/  UMOV UR16, UR17 ;  /* 0x0000001100107c82 */ /* 0x000fe20008000000 */
[----:B------:R-:W-:Y:S02]  /*24e0*/  USHF.R.U32.HI UR4, URZ, UR29, UR4 ;  /* 0x0000001dff047299 */ /* 0x000fe40008011604 */
[----:B------:R-:W-:Y:S01]  /*24f0*/  @UP3 USHF.R.U32.HI UR7, URZ, UR11, UR16 ;  /* 0x0000000bff073299 */ /* 0x000fe20008011610 */
[----:B------:R-:W-:Y:S01]  /*2500*/  UMOV UR18, UR19 ;  /* 0x0000001300127c82 */ /* 0x000fe20008000000 */
[----:B------:R-:W-:Y:S01]  /*2510*/  UMOV UR22, UR23 ;  /* 0x0000001700167c82 */ /* 0x000fe20008000000 */
[----:B------:R-:W-:Y:S02]  /*2520*/  USHF.R.U32.HI UR13, URZ, UR13, UR18 ;  /* 0x0000000dff0d7299 */ /* 0x000fe40008011612 */
[----:B------:R-:W-:Y:S02]  /*2530*/  USEL UR4, UR37, UR4, !UP0 ;  /* 0x0000000425047287 */ /* 0x000fe4000c000000 */
[----:B------:R-:W-:-:S02]  /*2540*/  @UP3 USHF.R.U32.HI UR8, URZ, UR11, UR22 ;  /* 0x0000000bff083299 */ /* 0x000fc40008011616 */
[----:B------:R-:W-:Y:S02]  /*2550*/  UIMAD UR9, UR42, UR7, URZ ;  /* 0x000000072a0972a4 */ /* 0x000fe4000f8e02ff */
[----:B------:R-:W-:Y:S02]  /*2560*/  USEL UR7, UR38, UR13, !UP2 ;  /* 0x0000000d26077287 */ /* 0x000fe4000d000000 */
[----:B------:R-:W-:Y:S02]  /*2570*/  UIMAD UR12, UR42, UR8, URZ ;  /* 0x000000082a0c72a4 */ /* 0x000fe4000f8e02ff */
[----:B------:R-:W-:Y:S02]  /*2580*/  UISETP.GE.AND UP0, UPT, UR4, UR9, UPT ;  /* 0x000000090400728c */ /* 0x000fe4000bf06270 */
[----:B------:R-:W-:Y:S02]  /*2590*/  UIMAD.WIDE.U32 UR16, UR4, UR10, URZ ;  /* 0x0000000a041072a5 */ /* 0x000fe4000f8e00ff */
[----:B------:R-:W-:-:S02]  /*25a0*/  UISETP.GE.OR UP0, UPT, UR7, UR12, UP0 ;  /* 0x0000000c0700728c */ /* 0x000fc40008706670 */
        /* <DEDUP_REMOVED lines=19> */
.L_x_40:
[----:B------:R-:W2:Y:S02]  /*26e0*/  LDCU UR4, c[0x0][0xb30] ;  /* 0x00016600ff0477ac */ /* 0x000ea40008000800 */
[----:B--2---:R-:W-:-:S09]  /*26f0*/  UISETP.NE.AND UP0, UPT, UR4, 0x1, UPT ;  /* 0x000000010400788c */ /* 0x004fd2000bf05270 */
[----:B------:R-:W-:Y:S05]  /*2700*/  BRA.U UP0, `(.L_x_41) ;  /* 0x0000000100447547 */ /* 0x000fea000b800000 */
        /* <DEDUP_REMOVED lines=17> */
.L_x_41:
[----:B------:R-:W-:Y:S01]  /*2820*/  VIADD R11, R11, 0x1 ;  /* 0x000000010b0b7836 */ /* 0x000fe20000000000 */
[----:B------:R-:W-:Y:S02]  /*2830*/  R2UR UR7, R77 ;  /* 0x000000004d0772ca */ /* 0x000fe400000e0000 */
[----:B------:R-:W-:Y:S02]  /*2840*/  R2UR UR4, R76 ;  /* 0x000000004c0472ca */ /* 0x000fe400000e0000 */
[C---:B------:R-:W-:Y:S02]  /*2850*/  ISETP.NE.AND P0, PT, R11.reuse, 0x2, PT ;  /* 0x000000020b00780c */ /* 0x040fe40003f05270 */
[----:B------:R-:W-:Y:S02]  /*2860*/  PLOP3.LUT P1, PT, PT, PT, PT, 0x80, 0x8 ;  /* 0x000000000008781c */ /* 0x000fe40003f2f070 */
[----:B-1----:R-:W-:Y:S02]  /*2870*/  SEL R0, RZ, 0x1, P0 ;  /* 0x00000001ff007807 */ /* 0x002fe40000000000 */
[----:B------:R-:W-:-:S02]  /*2880*/  SEL R11, R11, RZ, P0 ;  /* 0x000000ff0b0b7207 */ /* 0x000fc40000000000 */
[----:B------:R-:W-:Y:S01]  /*2890*/  LOP3.LUT R10, R10, R0, RZ, 0x3c, !PT ;  /* 0x000000000a0a7212 */ /* 0x000fe200078e3cff */
[----:B------:R-:W-:Y:S02]  /*28a0*/  UIADD3 UR16, UPT, UPT, UR38, UR7, URZ ;  /* 0x0000000726107290 */ /* 0x000fe4000fffe0ff */
[----:B------:R-:W-:Y:S01]  /*28b0*/  UIADD3 UR20, UPT, UPT, UR37, UR4, URZ ;  /* 0x0000000425147290 */ /* 0x000fe2000fffe0ff */
[----:B------:R-:W-:Y:S11]  /*28c0*/  BRA.U UP1, `(.L_x_42) ;  /* 0xfffffff101307547 */ /* 0x000ff6000b83ffff */
[----:B------:R-:W-:Y:S01]  /*28d0*/  UIADD3 UR7, UPT, UPT, UR6, 0x28, URZ ;  /* 0x0000002806077890 */ /* 0x000fe2000fffe0ff */
[----:B------:R-:W-:-:S03]  /*28e0*/  SHF.L.U32 R2, R12, 0x1f, RZ ;  /* 0x0000001f0c027819 */ /* 0x000fc600000006ff */
[----:B------:R-:W-:-:S09]  /*28f0*/  ULEA UR4, UR5, UR7, 0x3 ;  /* 0x0000000705047291 */ /* 0x000fd2000f8e18ff */
[----:B------:R-:W1:Y:S02]  /*2900*/  SYNCS.PHASECHK.TRANS64.TRYWAIT P0, [UR4], R2 ;  /* 0x00000002ff0075a7 */ /* 0x000e640008001104 */
[----:B-1----:R-:W-:Y:S05]  /*2910*/  @!P0 BRA `(.L_x_43) ;  /* 0x00000070003c8947 */ /* 0x002fea0003800000 */
.L_x_138:
[----:B------:R-:W-:-:S04]  /*2920*/  UIADD3 UR4, UPT, UPT, UR5, 0x1, URZ ;  /* 0x0000000105047890 */ /* 0x000fc8000fffe0ff */
[----:B------:R-:W-:-:S04]  /*2930*/  UISETP.NE.AND UP0, UPT, UR4, 0x5, UPT ;  /* 0x000000050400788c */ /* 0x000fc8000bf05270 */
[----:B------:R-:W-:Y:S02]  /*2940*/  USEL UR6, URZ, 0x1, UP0 ;  /* 0x00000001ff067887 */ /* 0x000fe40008000000 */
[----:B------:R-:W-:-:S04]  /*2950*/  USEL UR4, UR4, URZ, UP0 ;  /* 0x000000ff04047287 */ /* 0x000fc80008000000 */
[----:B------:R-:W-:Y:S01]  /*2960*/  ULEA UR5, UR4, UR7, 0x3 ;  /* 0x0000000704057291 */ /* 0x000fe2000f8e18ff */
[----:B-1----:R-:W-:-:S04]  /*2970*/  LOP3.LUT R2, R12, UR6, RZ, 0x3c, !PT ;  /* 0x000000060c027c12 */ /* 0x002fc8000f8e3cff */
[----:B------:R-:W-:-:S04]  /*2980*/  SHF.L.U32 R3, R2, 0x1f, RZ ;  /* 0x0000001f02037819 */ /* 0x000fc800000006ff */
[----:B------:R-:W1:Y:S02]  /*2990*/  SYNCS.PHASECHK.TRANS64.TRYWAIT P0, [UR5], R3 ;  /* 0x00000003ff0075a7 */ /* 0x000e640008001105 */
[----:B-1----:R-:W-:Y:S05]  /*29a0*/  @!P0 BRA `(.L_x_44) ;  /* 0x0000007000308947 */ /* 0x002fea0003800000 */
.L_x_140:
[----:B------:R-:W-:-:S04]  /*29b0*/  UIADD3 UR4, UPT, UPT, UR4, 0x1, URZ ;  /* 0x0000000104047890 */ /* 0x000fc8000fffe0ff */
[----:B------:R-:W-:-:S04]  /*29c0*/  UISETP.NE.AND UP0, UPT, UR4, 0x5, UPT ;  /* 0x000000050400788c */ /* 0x000fc8000bf05270 */
[----:B------:R-:W-:Y:S02]  /*29d0*/  USEL UR6, URZ, 0x1, UP0 ;  /* 0x00000001ff067887 */ /* 0x000fe40008000000 */
[----:B------:R-:W-:-:S04]  /*29e0*/  USEL UR4, UR4, URZ, UP0 ;  /* 0x000000ff04047287 */ /* 0x000fc80008000000 */
[----:B------:R-:W-:Y:S01]  /*29f0*/  ULEA UR5, UR4, UR7, 0x3 ;  /* 0x0000000704057291 */ /* 0x000fe2000f8e18ff */
[----:B------:R-:W-:-:S04]  /*2a00*/  LOP3.LUT R2, R2, UR6, RZ, 0x3c, !PT ;  /* 0x0000000602027c12 */ /* 0x000fc8000f8e3cff */
[----:B-1----:R-:W-:-:S04]  /*2a10*/  SHF.L.U32 R3, R2, 0x1f, RZ ;  /* 0x0000001f02037819 */ /* 0x002fc800000006ff */
[----:B------:R-:W1:Y:S02]  /*2a20*/  SYNCS.PHASECHK.TRANS64.TRYWAIT P0, [UR5], R3 ;  /* 0x00000003ff0075a7 */ /* 0x000e640008001105 */
[----:B-1----:R-:W-:Y:S05]  /*2a30*/  @!P0 BRA `(.L_x_45) ;  /* 0x0000007000248947 */ /* 0x002fea0003800000 */
.L_x_142:
        /* <DEDUP_REMOVED lines=9> */
.L_x_144:
[----:B------:R-:W-:-:S04]  /*2ad0*/  UIADD3 UR4, UPT, UPT, UR4, 0x1, URZ ;  /* 0x0000000104047890 */ /* 0x000fc8000fffe0ff */
[----:B------:R-:W-:-:S04]  /*2ae0*/  UISETP.NE.AND UP0, UPT, UR4, 0x5, UPT ;  /* 0x000000050400788c */ /* 0x000fc8000bf05270 */
[----:B------:R-:W-:Y:S02]  /*2af0*/  USEL UR5, URZ, 0x1, UP0 ;  /* 0x00000001ff057887 */ /* 0x000fe40008000000 */
[----:B------:R-:W-:-:S04]  /*2b00*/  USEL UR4, UR4, URZ, UP0 ;  /* 0x000000ff04047287 */ /* 0x000fc80008000000 */
[----:B------:R-:W-:Y:S01]  /*2b10*/  ULEA UR4, UR4, UR7, 0x3 ;  /* 0x0000000704047291 */ /* 0x000fe2000f8e18ff */
[----:B------:R-:W-:-:S04]  /*2b20*/  LOP3.LUT R2, R2, UR5, RZ, 0x3c, !PT ;  /* 0x0000000502027c12 */ /* 0x000fc8000f8e3cff */
[----:B------:R-:W-:Y:S01]  /*2b30*/  SHF.L.U32 R2, R2, 0x1f, RZ ;  /* 0x0000001f02027819 */ /* 0x000fe200000006ff */
[----:B-1----:R-:W-:-:S07]  /*2b40*/  IMAD.U32 R0, RZ, RZ, UR4 ;  /* 0x00000004ff007e24 */ /* 0x002fce000f8e00ff */
.L_x_47:
[----:B-1----:R1:W2:Y:S02]  /*2b50*/  SYNCS.PHASECHK.TRANS64.TRYWAIT P0, [R0+URZ], R2 ;  /* 0x00000002000075a7 */ /* 0x0022a400080011ff */
[----:B--2---:R-:W-:Y:S05]  /*2b60*/  @!P0 NANOSLEEP.SYNCS 0x989680 ;  /* 0x009896800000895d */ /* 0x004fea0003900000 */
[----:B------:R-:W2:Y:S02]  /*2b70*/  @!P0 SYNCS.PHASECHK.TRANS64 P0, [R0+URZ], R2 ;  /* 0x00000002000085a7 */ /* 0x000ea400080010ff */
[----:B--2---:R-:W-:Y:S05]  /*2b80*/  @P0 EXIT ;  /* 0x000000000000094d */ /* 0x004fea0003800000 */
[----:B------:R-:W-:Y:S05]  /*2b90*/  BRA `(.L_x_47) ;  /* 0xfffffffc00ec7947 */ /* 0x000fea000383ffff */
.L_x_22:
[----:B------:R-:W-:-:S04]  /*2ba0*/  UISETP.NE.AND UP0, UPT, UR45, URZ, UPT ;  /* 0x000000ff2d00728c */ /* 0x000fc8000bf05270 */
[----:B------:R-:W-:-:S09]  /*2bb0*/  UISETP.NE.OR UP0, UPT, UR17, 0x1, UP0 ;  /* 0x000000011100788c */ /* 0x000fd20008705670 */
[----:B------:R-:W-:Y:S05]  /*2bc0*/  BRA.U UP0, `(.L_x_48) ;  /* 0x0000000500487547 */ /* 0x000fea000b800000 */
[----:B------:R-:W-:Y:S01]  /*2bd0*/  ISETP.GE.U32.AND P2, PT, R0, 0x4, PT ;  /* 0x000000040000780c */ /* 0x000fe20003f46070 */
[----:B------:R-:W-:Y:S01]  /*2be0*/  IMAD.MOV.U32 R12, RZ, RZ, 0x1 ;  /* 0x00000001ff0c7424 */ /* 0x000fe200078e00ff */
[----:B------:R-:W-:Y:S02]  /*2bf0*/  CS2R R10, SRZ ;  /* 0x00000000000a7805 */ /* 0x000fe4000001ff00 */
[----:B------:R-:W-:Y:S01]  /*2c00*/  CS2R R8, SRZ ;  /* 0x0000000000087805 */ /* 0x000fe2000001ff00 */
[----:B------:R-:W-:Y:S01]  /*2c10*/  UMOV UR6, 0x400 ;  /* 0x0000040000067882 */ /* 0x000fe20000000000 */
[----:B------:R-:W-:Y:S01]  /*2c20*/  UMOV UR5, URZ ;  /* 0x000000ff00057c82 */ /* 0x000fe20008000000 */
[----:B------:R-:W-:-:S12]  /*2c30*/  ULEA UR6, UR45, UR6, 0x18 ;  /* 0x000000062d067291 */ /* 0x000fd8000f8ec0ff */
.L_x_52:
[----:B------:R-:W-:Y:S02]  /*2c40*/  LEA R2, R8, UR6, 0x3 ;  /* 0x0000000608027c11 */ /* 0x000fe4000f8e18ff */
[----:B------:R-:W-:-:S03]  /*2c50*/  SHF.L.U32 R4, R9, 0x1f, RZ ;  /* 0x0000001f09047819 */ /* 0x000fc600000006ff */
[----:B------:R-:W-:Y:S01]  /*2c60*/  VIADD R5, R2, 0x110 ;  /* 0x0000011002057836 */ /* 0x000fe20000000000 */
[----:B------:R-:W2:Y:S02]  /*2c70*/  SYNCS.PHASECHK.TRANS64.TRYWAIT P0, [R2+URZ+0x100], R4 ;  /* 0x00010004020075a7 */ /* 0x000ea400080011ff */
[----:B--2---:R-:W-:Y:S05]  /*2c80*/  @!P0 BRA `(.L_x_49) ;  /* 0x0000006c00c08947 */ /* 0x004fea0003800000 */
.L_x_145:
[----:B------:R-:W-:Y:S01]  /*2c90*/  ULEA UR4, UR5, UR6, 0x3 ;  /* 0x0000000605047291 */ /* 0x000fe2000f8e18ff */
[----:B--2---:R-:W-:Y:S01]  /*2ca0*/  PRMT R2, RZ, 0x654, R5 ;  /* 0x00000654ff027816 */ /* 0x004fe20000000005 */
[----:B------:R-:W-:Y:S01]  /*2cb0*/  @!P2 IMAD.MOV.U32 R4, RZ, RZ, 0x10 ;  /* 0x00000010ff04a424 */ /* 0x000fe200078e00ff */
[----:B------:R-:W-:Y:S01]  /*2cc0*/  SHF.L.U32 R5, R12, 0x1f, RZ ;  /* 0x0000001f0c057819 */ /* 0x000fe200000006ff */
[----:B------:R-:W-:Y:S01]  /*2cd0*/  UIADD3 UR7, UPT, UPT, UR4, 0xa0, URZ ;  /* 0x000000a004077890 */ /* 0x000fe2000fffe0ff */
[----:B------:R2:W-:Y:S05]  /*2ce0*/  SYNCS.ARRIVE.TRANS64.RED.A1T0 RZ, [R2+URZ], RZ ;  /* 0x000000ff02ff79a7 */ /* 0x0005ea00081004ff */
[----:B------:R-:W-:Y:S01]  /*2cf0*/  IMAD.U32 R6, RZ, RZ, UR7 ;  /* 0x00000007ff067e24 */ /* 0x000fe2000f8e00ff */
[----:B------:R-:W3:Y:S04]  /*2d00*/  SYNCS.PHASECHK.TRANS64.TRYWAIT P0, [UR4+0xb0], R5 ;  /* 0x0000b005ff0075a7 */ /* 0x000ee80008001104 */
[----:B------:R-:W-:Y:S01]  /*2d10*/  PRMT R6, R0, 0x654, R6 ;  /* 0x0000065400067816 */ /* 0x000fe20000000006 */
[----:B--23--:R-:W-:Y:S06]  /*2d20*/  @!P0 BRA `(.L_x_50) ;  /* 0x0000006c00ac8947 */ /* 0x00cfec0003800000 */
.L_x_147:
[----:B------:R-:W-:Y:S01]  /*2d30*/  ULEA UR8, UR5, UR6, 0x4 ;  /* 0x0000000605087291 */ /* 0x000fe2000f8e20ff */
[----:B------:R-:W-:Y:S01]  /*2d40*/  SEL R3, R6, R3, !P2 ;  /* 0x0000000306037207 */ /* 0x000fe20005000000 */
[----:B------:R-:W-:Y:S01]  /*2d50*/  UIADD3 UR9, UPT, UPT, UR4, 0xa0, URZ ;  /* 0x000000a004097890 */ /* 0x000fe2000fffe0ff */
[----:B--2---:R-:W-:Y:S01]  /*2d60*/  LEA R2, R11, UR6, 0x3 ;  /* 0x000000060b027c11 */ /* 0x004fe2000f8e18ff */
[----:B------:R-:W-:Y:S01]  /*2d70*/  UIADD3 UR8, UPT, UPT, UR8, 0x130, URZ ;  /* 0x0000013008087890 */ /* 0x000fe2000fffe0ff */
[----:B------:R2:W-:Y:S01]  /*2d80*/  @!P2 SYNCS.ARRIVE.TRANS64.RED RZ, [R3+URZ], R4 ;  /* 0x0000000403ffa9a7 */ /* 0x0005e200080004ff */
[----:B------:R-:W-:Y:S01]  /*2d90*/  UIADD3 UR4, UPT, UPT, UR5, 0x1, URZ ;  /* 0x0000000105047890 */ /* 0x000fe2000fffe0ff */
[----:B------:R-:W-:-:S03]  /*2da0*/  VIADD R8, R8, 0x1 ;  /* 0x0000000108087836 */ /* 0x000fc60000000000 */
[----:B------:R-:W-:Y:S02]  /*2db0*/  UISETP.NE.AND UP0, UPT, UR4, 0x2, UPT ;  /* 0x000000020400788c */ /* 0x000fe4000bf05270 */
[----:B------:R-:W-:Y:S01]  /*2dc0*/  ISETP.NE.AND P0, PT, R8, 0x2, PT ;  /* 0x000000020800780c */ /* 0x000fe20003f05270 */
[----:B------:R-:W-:Y:S06]  /*2dd0*/  UGETNEXTWORKID.BROADCAST [UR8], [UR9] ;  /* 0x00000000080073ca */ /* 0x000fec0008000100 */
[----:B------:R-:W-:Y:S02]  /*2de0*/  USEL UR7, URZ, 0x1, UP0 ;  /* 0x00000001ff077887 */ /* 0x000fe40008000000 */
[----:B------:R-:W-:-:S04]  /*2df0*/  USEL UR5, UR4, URZ, UP0 ;  /* 0x000000ff04057287 */ /* 0x000fc80008000000 */
[----:B------:R-:W-:Y:S02]  /*2e00*/  LOP3.LUT R12, R12, UR7, RZ, 0x3c, !PT ;  /* 0x000000070c0c7c12 */ /* 0x000fe4000f8e3cff */
[----:B--2---:R-:W-:-:S04]  /*2e10*/  SHF.L.U32 R4, R10, 0x1f, RZ ;  /* 0x0000001f0a047819 */ /* 0x004fc800000006ff */
[----:B------:R-:W2:Y:S02]  /*2e20*/  SYNCS.PHASECHK.TRANS64.TRYWAIT P1, [R2+URZ+0xa0], R4 ;  /* 0x0000a004020075a7 */ /* 0x000ea400080211ff */
[----:B--2---:R-:W-:Y:S05]  /*2e30*/  @!P1 BRA `(.L_x_51) ;  /* 0x0000006c00809947 */ /* 0x004fea0003800000 */
.L_x_148:
[C---:B--2---:R-:W-:Y:S01]  /*2e40*/  LEA R4, R11.reuse, UR6, 0x4 ;  /* 0x000000060b047c11 */ /* 0x044fe2000f8e20ff */
[----:B------:R-:W-:Y:S01]  /*2e50*/  VIADD R2, R2, 0xb0 ;  /* 0x000000b002027836 */ /* 0x000fe20000000000 */
[----:B------:R-:W-:Y:S01]  /*2e60*/  SEL R8, R8, RZ, P0 ;  /* 0x000000ff08087207 */ /* 0x000fe20000000000 */
[----:B------:R-:W-:-:S03]  /*2e70*/  VIADD R11, R11, 0x1 ;  /* 0x000000010b0b7836 */ /* 0x000fc60000000000 */
[----:B------:R-:W2:Y:S01]  /*2e80*/  LDS.128 R4, [R4+0x130] ;  /* 0x0001300004047984 */ /* 0x000ea20000000c00 */
[----:B------:R-:W-:Y:S02]  /*2e90*/  PRMT R2, RZ, 0x654, R2 ;  /* 0x00000654ff027816 */ /* 0x000fe40000000002 */
[C---:B------:R-:W-:Y:S01]  /*2ea0*/  ISETP.NE.AND P1, PT, R11.reuse, 0x2, PT ;  /* 0x000000020b00780c */ /* 0x040fe20003f25270 */
[----:B------:R-:W-:Y:S01]  /*2eb0*/  @!PT LDS RZ, [RZ] ;  /* 0x00000000fffff984 */ /* 0x000fe20000000800 */
[----:B------:R-:W-:Y:S01]  /*2ec0*/  @!PT LDS RZ, [RZ] ;  /* 0x00000000fffff984 */ /* 0x000fe20000000800 */
[----:B------:R-:W-:Y:S01]  /*2ed0*/  @!PT LDS RZ, [RZ] ;  /* 0x00000000fffff984 */ /* 0x000fe20000000800 */
[----:B------:R-:W-:Y:S01]  /*2ee0*/  @!PT LDS RZ, [RZ] ;  /* 0x00000000fffff984 */ /* 0x000fe20000000800 */
[----:B------:R3:W-:Y:S06]  /*2ef0*/  MEMBAR.ALL.CTA ;  /* 0x0000000000007992 */ /* 0x0007ec0000008000 */
[----:B---3--:R-:W3:Y:S01]  /*2f00*/  FENCE.VIEW.ASYNC.S ;  /* 0x00000000000073c6 */ /* 0x008ee20000000000 */
[----:B------:R-:W-:Y:S01]  /*2f10*/  SEL R11, R11, RZ, P1 ;  /* 0x000000ff0b0b7207 */ /* 0x000fe20000800000 */
[----:B---3--:R3:W-:Y:S01]  /*2f20*/  SYNCS.ARRIVE.TRANS64.RED.A1T0 RZ, [R2+URZ], RZ ;  /* 0x000000ff02ff79a7 */ /* 0x0087e200081004ff */
[----:B--2---:R-:W-:-:S02]  /*2f30*/  LOP3.LUT P3, RZ, R6, 0x1, RZ, 0xc0, !PT ;  /* 0x0000000106ff7812 */ /* 0x004fc4000786c0ff */
[----:B------:R-:W-:-:S04]  /*2f40*/  SEL R4, RZ, 0x1, P1 ;  /* 0x00000001ff047807 */ /* 0x000fc80000800000 */
[----:B------:R-:W-:Y:S02]  /*2f50*/  LOP3.LUT R10, R10, R4, RZ, 0x3c, !PT ;  /* 0x000000040a0a7212 */ /* 0x000fe400078e3cff */
[----:B---3--:R-:W-:-:S04]  /*2f60*/  SEL R2, RZ, 0x1, P0 ;  /* 0x00000001ff027807 */ /* 0x008fc80000000000 */
[----:B------:R-:W-:Y:S01]  /*2f70*/  LOP3.LUT R9, R9, R2, RZ, 0x3c, !PT ;  /* 0x0000000209097212 */ /* 0x000fe200078e3cff */
[----:B------:R-:W-:Y:S06]  /*2f80*/  @P3 BRA `(.L_x_52) ;  /* 0xfffffffc002c3947 */ /* 0x000fec000383ffff */
[----:B------:R-:W-:Y:S01]  /*2f90*/  ULEA UR4, UR5, UR6, 0x3 ;  /* 0x0000000605047291 */ /* 0x000fe2000f8e18ff */
[----:B------:R-:W-:-:S08]  /*2fa0*/  SHF.L.U32 R2, R12, 0x1f, RZ ;  /* 0x0000001f0c027819 */ /* 0x000fd000000006ff */
[----:B------:R-:W2:Y:S02]  /*2fb0*/  SYNCS.PHASECHK.TRANS64 P0, [UR4+0xb0], R2 ;  /* 0x0000b002ff0075a7 */ /* 0x000ea40008001004 */
[----:B--2---:R-:W-:Y:S05]  /*2fc0*/  @P0 BRA `(.L_x_53) ;  /* 0x0000000000080947 */ /* 0x004fea0003800000 */
[----:B------:R-:W2:Y:S02]  /*2fd0*/  SYNCS.PHASECHK.TRANS64.TRYWAIT P0, [UR4+0xb0], R2 ;  /* 0x0000b002ff0075a7 */ /* 0x000ea40008001104 */
[----:B--2---:R-:W-:Y:S05]  /*2fe0*/  @!P0 BRA `(.L_x_54) ;  /* 0x0000006c00288947 */ /* 0x004fea0003800000 */
.L_x_53:
[----:B------:R-:W-:-:S04]  /*2ff0*/  UIADD3 UR7, UPT, UPT, UR5, 0x1, URZ ;  /* 0x0000000105077890 */ /* 0x000fc8000fffe0ff */
[----:B------:R-:W-:-:S04]  /*3000*/  UISETP.NE.AND UP0, UPT, UR7, 0x2, UPT ;  /* 0x000000020700788c */ /* 0x000fc8000bf05270 */
[----:B------:R-:W-:Y:S02]  /*3010*/  USEL UR8, URZ, 0x1, UP0 ;  /* 0x00000001ff087887 */ /* 0x000fe40008000000 */
[----:B------:R-:W-:-:S04]  /*3020*/  USEL UR7, UR7, URZ, UP0 ;  /* 0x000000ff07077287 */ /* 0x000fc80008000000 */
[----:B------:R-:W-:Y:S01]  /*3030*/  ULEA UR7, UR7, UR6, 0x3 ;  /* 0x0000000607077291 */ /* 0x000fe2000f8e18ff */
[----:B--2---:R-:W-:-:S04]  /*3040*/  LOP3.LUT R2, R12, UR8, RZ, 0x3c, !PT ;  /* 0x000000080c027c12 */ /* 0x004fc8000f8e3cff */
[----:B------:R-:W-:-:S04]  /*3050*/  SHF.L.U32 R0, R2, 0x1f, RZ ;  /* 0x0000001f02007819 */ /* 0x000fc800000006ff */
[----:B------:R-:W2:Y:S02]  /*3060*/  SYNCS.PHASECHK.TRANS64 P0, [UR7+0xb0], R0 ;  /* 0x0000b000ff0075a7 */ /* 0x000ea40008001007 */
[----:B-12---:R-:W-:Y:S05]  /*3070*/  @P0 EXIT ;  /* 0x000000000000094d */ /* 0x006fea0003800000 */
[----:B------:R-:W-:Y:S02]  /*3080*/  SHF.L.U32 R2, R2, 0x1f, RZ ;  /* 0x0000001f02027819 */ /* 0x000fe400000006ff */
[----:B------:R-:W-:-:S07]  /*3090*/  MOV R0, UR7 ;  /* 0x0000000700007c02 */ /* 0x000fce0008000f00 */
.L_x_55:
[----:B-1----:R1:W2:Y:S02]  /*30a0*/  SYNCS.PHASECHK.TRANS64.TRYWAIT P0, [R0+URZ+0xb0], R2 ;  /* 0x0000b002000075a7 */ /* 0x0022a400080011ff */
[----:B--2---:R-:W-:Y:S05]  /*30b0*/  @!P0 NANOSLEEP.SYNCS 0x989680 ;  /* 0x009896800000895d */ /* 0x004fea0003900000 */
[----:B------:R-:W2:Y:S02]  /*30c0*/  @!P0 SYNCS.PHASECHK.TRANS64 P0, [R0+URZ+0xb0], R2 ;  /* 0x0000b002000085a7 */ /* 0x000ea400080010ff */
[----:B--2---:R-:W-:Y:S05]  /*30d0*/  @P0 EXIT ;  /* 0x000000000000094d */ /* 0x004fea0003800000 */
[----:B------:R-:W-:Y:S05]  /*30e0*/  BRA `(.L_x_55) ;  /* 0xfffffffc00ec7947 */ /* 0x000fea000383ffff */
.L_x_48:
[----:B------:R-:W-:Y:S05]  /*30f0*/  BRA.U UP4, `(.L_x_56) ;  /* 0x0000000d049c7547 */ /* 0x000fea000b800000 */
[----:B------:R-:W-:Y:S01]  /*3100*/  UMOV UR4, 0x40 ;  /* 0x0000004000047882 */ /* 0x000fe20000000000 */
[----:B------:R-:W-:Y:S01]  /*3110*/  NOP ;  /* 0x0000000000007918 */ /* 0x000fe20000000000 */
[----:B------:R-:W-:Y:S01]  /*3120*/  ULEA UR5, UR45, UR4, 0x18 ;  /* 0x000000042d057291 */ /* 0x000fe2000f8ec0ff */
[----:B------:R-:W-:Y:S02]  /*3130*/  UMOV UR6, 0x400 ;  /* 0x0000040000067882 */ /* 0x000fe40000000000 */
[----:B------:R-:W-:-:S06]  /*3140*/  ULEA UR6, UR45, UR6, 0x18 ;  /* 0x000000062d067291 */ /* 0x000fcc000f8ec0ff */
[----:B------:R-:W2:Y:S02]  /*3150*/  LDS.U8 R0, [UR5+0x1c] ;  /* 0x00001c05ff007984 */ /* 0x000ea40008000000 */
[----:B--2---:R-:W-:-:S13]  /*3160*/  ISETP.NE.AND P0, PT, R0, RZ, PT ;  /* 0x000000ff0000720c */ /* 0x004fda0003f05270 */
[----:B------:R-:W-:Y:S05]  /*3170*/  @P0 BRA `(.L_x_57) ;  /* 0x0000000000580947 */ /* 0x000fea0003800000 */
[----:B------:R-:W-:-:S13]  /*3180*/  ELECT P0, URZ, PT ;  /* 0x0000000000ff782f */ /* 0x000fda0003800000 */
[----:B------:R-:W-:Y:S05]  /*3190*/  @!P0 BRA `(.L_x_58) ;  /* 0x0000000000608947 */ /* 0x000fea0003800000 */
[----:B------:R-:W-:Y:S01]  /*31a0*/  UMOV UR4, 0x10 ;  /* 0x0000001000047882 */ /* 0x000fe20000000000 */
[----:B------:R-:W-:Y:S01]  /*31b0*/  HFMA2 R0, -RZ, RZ, 0, 5.9604644775390625e-08 ;  /* 0x00000001ff007431 */ /* 0x000fe200000001ff */
[----:B------:R-:W-:-:S03]  /*31c0*/  MOV R3, 0xffff ;  /* 0x0000ffff00037802 */ /* 0x000fc60000000f00 */
[----:B------:R-:W-:Y:S04]  /*31d0*/  DEPBAR.LE SB2, 0x36 ;  /* 0x0000ad800000791a */ /* 0x000fe80000000000 */
[----:B------:R-:W2:Y:S02]  /*31e0*/  UTCATOMSWS.FIND_AND_SET.ALIGN UP0, UR4, UR4 ;  /* 0x00000004000475e3 */ /* 0x000ea40008000800 */
[----:B--2---:R-:W-:Y:S01]  /*31f0*/  MOV R4, UR4 ;  /* 0x0000000400047c02 */ /* 0x004fe20008000f00 */
[----:B------:R-:W-:Y:S06]  /*3200*/  BRA.U UP0, `(.L_x_59) ;  /* 0x0000000100187547 */ /* 0x000fec000b800000 */
.L_x_60:
[----:B------:R-:W-:Y:S05]  /*3210*/  NANOSLEEP 0x64 ;  /* 0x000000640000795d */ /* 0x000fea0003800000 */
[----:B------:R-:W-:-:S05]  /*3220*/  UMOV UR4, 0x10 ;  /* 0x0000001000047882 */ /* 0x000fca0000000000 */
[----:B------:R-:W-:Y:S04]  /*3230*/  DEPBAR.LE SB2, 0x36 ;  /* 0x0000ad800000791a */ /* 0x000fe80000000000 */
[----:B------:R-:W2:Y:S02]  /*3240*/  UTCATOMSWS.FIND_AND_SET.ALIGN UP0, UR4, UR4 ;  /* 0x00000004000475e3 */ /* 0x000ea40008000800 */
[----:B--2---:R-:W-:Y:S01]  /*3250*/  MOV R4, UR4 ;  /* 0x0000000400047c02 */ /* 0x004fe20008000f00 */
[----:B------:R-:W-:Y:S05]  /*3260*/  BRA.U !UP0, `(.L_x_60) ;  /* 0xfffffffd08e87547 */ /* 0x000fea000b83ffff */
.L_x_59:
[-C--:B------:R-:W-:Y:S02]  /*3270*/  SHF.L.U32 R3, R3, R4.reuse, RZ ;  /* 0x0000000403037219 */ /* 0x080fe400000006ff */
[----:B------:R-:W-:Y:S01]  /*3280*/  SHF.L.U32 R0, R0, R4, RZ ;  /* 0x0000000400007219 */ /* 0x000fe200000006ff */
[----:B------:R-:W-:Y:S02]  /*3290*/  IMAD.SHL.U32 R4, R4, 0x20, RZ ;  /* 0x0000002004047824 */ /* 0x000fe400078e00ff */
[----:B------:R2:W-:Y:S04]  /*32a0*/  ATOMS.OR RZ, [UR5+0x14], R3 ;  /* 0x00001403ffff798c */ /* 0x0005e8000b000005 */
[----:B------:R2:W-:Y:S04]  /*32b0*/  ATOMS.OR RZ, [UR5+0x18], R0 ;  /* 0x00001800ffff798c */ /* 0x0005e8000b000005 */
[----:B------:R2:W-:Y:S01]  /*32c0*/  STS [UR6+0x150], R4 ;  /* 0x00015004ff007988 */ /* 0x0005e20008000806 */
[----:B------:R-:W-:Y:S05]  /*32d0*/  BRA `(.L_x_58) ;  /* 0x0000000000107947 */ /* 0x000fea0003800000 */
.L_x_57:
[----:B------:R-:W-:Y:S02]  /*32e0*/  MOV R0, 0xffffffff ;  /* 0xffffffff00007802 */ /* 0x000fe40000000f00 */
[----:B------:R-:W-:-:S03]  /*32f0*/  MOV R4, 0x3320 ;  /* 0x0000332000047802 */ /* 0x000fc60000000f00 */
[----:B------:R2:W-:Y:S04]  /*3300*/  STS [UR6+0x150], R0 ;  /* 0x00015000ff007988 */ /* 0x0005e80008000806 */
[----:B-12--5:R-:W-:Y:S05]  /*3310*/  CALL.REL.NOINC `($__internal_1_$__cuda_sm10x_tcgen05_guardrail_trap_phase_invalid_during_alloc) ;  /* 0x0000007000707944 */ /* 0x026fea0003c00000 */
.L_x_58:
[----:B------:R-:W-:Y:S05]  /*3320*/  WARPSYNC.ALL ;  /* 0x0000000000007948 */ /* 0x000fea0003800000 */
[----:B------:R-:W3:Y:S01]  /*3330*/  S2UR UR4, SR_CgaCtaId ;  /* 0x00000000000479c3 */ /* 0x000ee20000008800 */
[----:B------:R-:W-:Y:S01]  /*3340*/  UMOV UR17, 0x400 ;  /* 0x0000040000117882 */ /* 0x000fe20000000000 */
[----:B------:R-:W-:-:S06]  /*3350*/  NOP ;  /* 0x0000000000007918 */ /* 0x000fcc0000000000 */
[----:B------:R-:W-:Y:S06]  /*3360*/  BAR.ARV 0x6, 0xa0 ;  /* 0x0182800000007b1d */ /* 0x000fec0000002000 */
[----:B------:R-:W4:Y:S01]  /*3370*/  LDCU UR5, c[0x0][0x38c] ;  /* 0x00007180ff0577ac */ /* 0x000f220008000800 */
[----:B------:R-:W-:Y:S01]  /*3380*/  LOP3.LUT R2, R2, 0xffff, RZ, 0xc0, !PT ;  /* 0x0000ffff02027812 */ /* 0x000fe200078ec0ff */
[----:B------:R-:W-:Y:S01]  /*3390*/  IMAD.MOV.U32 R11, RZ, RZ, 0x1 ;  /* 0x00000001ff0b7424 */ /* 0x000fe200078e00ff */
[----:B------:R-:W-:Y:S01]  /*33a0*/  CS2R R8, SRZ ;  /* 0x0000000000087805 */ /* 0x000fe2000001ff00 */
[----:B------:R-:W1:Y:S01]  /*33b0*/  LDCU UR8, c[0x0][0x38c] ;  /* 0x00007180ff0877ac */ /* 0x000e620008000800 */
[----:B------:R-:W-:Y:S01]  /*33c0*/  R2UR UR19, R2 ;  /* 0x00000000021372ca */ /* 0x000fe200000e0000 */
[----:B------:R-:W-:Y:S01]  /*33d0*/  IMAD.MOV.U32 R10, RZ, RZ, RZ ;  /* 0x000000ffff0a7224 */ /* 0x000fe200078e00ff */
[----:B------:R-:W-:Y:S01]  /*33e0*/  UMOV UR22, URZ ;  /* 0x000000ff00167c82 */ /* 0x000fe20008000000 */
[----:B------:R-:W-:Y:S01]  /*33f0*/  UMOV UR14, URZ ;  /* 0x000000ff000e7c82 */ /* 0x000fe20008000000 */
[----:B---3--:R-:W-:Y:S01]  /*3400*/  ULEA UR17, UR4, UR17, 0x18 ;  /* 0x0000001104117291 */ /* 0x008fe2000f8ec0ff */
[----:B------:R-:W-:Y:S01]  /*3410*/  UMOV UR26, 0x0 ;  /* 0x00000000001a7882 */ /* 0x000fe20000000000 */
[----:B------:R-:W-:-:S02]  /*3420*/  UMOV UR27, 0x44004a0 ;  /* 0x044004a0001b7882 */ /* 0x000fc40000000000 */
[----:B------:R-:W-:Y:S02]  /*3430*/  UIADD3 UR6, UPT, UPT, UR17, 0x6400, URZ ;  /* 0x0000640011067890 */ /* 0x000fe4000fffe0ff */
[----:B------:R-:W-:Y:S02]  /*3440*/  UIADD3 UR7, UPT, UPT, UR17, 0xb400, URZ ;  /* 0x0000b40011077890 */ /* 0x000fe4000fffe0ff */
[----:B----4-:R-:W-:Y:S01]  /*3450*/  UIADD3 UR5, UPT, UPT, UR5, 0x3f, URZ ;  /* 0x0000003f05057890 */ /* 0x010fe2000fffe0ff */
[----:B--2---:R-:W2:Y:S01]  /*3460*/  LDS R0, [UR17+0x150] ;  /* 0x00015011ff007984 */ /* 0x004ea20008000800 */
[----:B------:R-:W-:Y:S02]  /*3470*/  USHF.R.U32.HI UR6, URZ, 0x4, UR6 ;  /* 0x00000004ff067899 */ /* 0x000fe40008011606 */
[----:B------:R-:W-:Y:S02]  /*3480*/  USHF.R.S32.HI UR4, URZ, 0x1f, UR5 ;  /* 0x0000001fff047899 */ /* 0x000fe40008011405 */
[----:B------:R-:W-:-:S02]  /*3490*/  ULOP3.LUT UR6, UR6, 0x3fff, URZ, 0xc0, !UPT ;  /* 0x00003fff06067892 */ /* 0x000fc4000f8ec0ff */
[----:B------:R-:W-:Y:S02]  /*34a0*/  ULEA.HI UR4, UR4, UR5, URZ, 0x6 ;  /* 0x0000000504047291 */ /* 0x000fe4000f8f30ff */
[----:B------:R-:W-:Y:S02]  /*34b0*/  USHF.R.U32.HI UR5, URZ, 0x4, UR7 ;  /* 0x00000004ff057899 */ /* 0x000fe40008011607 */
[----:B------:R-:W-:Y:S02]  /*34c0*/  USHF.R.S32.HI UR28, URZ, 0x6, UR4 ;  /* 0x00000006ff1c7899 */ /* 0x000fe40008011404 */
[----:B------:R-:W-:Y:S02]  /*34d0*/  ULOP3.LUT UR5, UR5, 0x3fff, URZ, 0xc0, !UPT ;  /* 0x00003fff05057892 */ /* 0x000fe4000f8ec0ff */
[----:B------:R-:W-:Y:S02]  /*34e0*/  UISETP.LT.AND UP0, UPT, UR28, 0x1, UPT ;  /* 0x000000011c00788c */ /* 0x000fe4000bf01270 */
[----:B------:R-:W-:-:S02]  /*34f0*/  ULOP3.LUT UR20, UR6, 0x10000, URZ, 0xfc, !UPT ;  /* 0x0001000006147892 */ /* 0x000fc4000f8efcff */
[----:B------:R-:W-:Y:S02]  /*3500*/  USEL UR29, UR28, 0x1, !UP0 ;  /* 0x000000011c1d7887 */ /* 0x000fe4000c000000 */
[----:B------:R-:W-:Y:S02]  /*3510*/  ULOP3.LUT UR21, UR5, 0x10000, URZ, 0xfc, !UPT ;  /* 0x0001000005157892 */ /* 0x000fe4000f8efcff */
[----:B------:R-:W-:Y:S02]  /*3520*/  UIADD3 UR29, UPT, UPT, -UR29, URZ, URZ ;  /* 0x000000ff1d1d7290 */ /* 0x000fe4000fffe1ff */
[----:B-1----:R-:W-:Y:S01]  /*3530*/  UISETP.GE.AND UP4, UPT, UR8, 0x1, UPT ;  /* 0x000000010800788c */ /* 0x002fe2000bf86270 */
[----:B------:R-:W-:Y:S01]  /*3540*/  UMOV UR24, 0x0 ;  /* 0x0000000000187882 */ /* 0x000fe20000000000 */
[----:B------:R-:W-:Y:S01]  /*3550*/  UMOV UR25, 0x44004a0 ;  /* 0x044004a000197882 */ /* 0x000fe20000000000 */
[----:B--2---:R-:W-:-:S15]  /*3560*/  R2UR UR30, R0 ;  /* 0x00000000001e72ca */ /* 0x004fde00000e0000 */
.L_x_67:
[----:B------:R-:W-:Y:S02]  /*3570*/  LEA R0, R10, UR17, 0x3 ;  /* 0x000000110a007c11 */ /* 0x000fe4000f8e18ff */
[----:B------:R-:W-:Y:S02]  /*3580*/  SHF.L.U32 R2, R9, 0x1f, RZ ;  /* 0x0000001f09027819 */ /* 0x000fe400000006ff */
[----:B------:R-:W-:Y:S01]  /*3590*/  PLOP3.LUT P0, PT, PT, PT, UP4, 0x80, 0x8 ;  /* 0x000000000008781c */ /* 0x000fe20003f0f048 */
[----:B------:R-:W-:Y:S01]  /*35a0*/  VIADD R3, R0, 0xb0 ;  /* 0x000000b000037836 */ /* 0x000fe20000000000 */
[----:B-1----:R-:W1:Y:S02]  /*35b0*/  SYNCS.PHASECHK.TRANS64.TRYWAIT P1, [R0+URZ+0xa0], R2 ;  /* 0x0000a002000075a7 */ /* 0x002e6400080211ff */
[----:B-1-3--:R-:W-:Y:S09]  /*35c0*/  @!P1 BRA `(.L_x_61) ;  /* 0x0000006400c89947 */ /* 0x00aff20003800000 */
.L_x_150:
[----:B------:R-:W-:Y:S01]  /*35d0*/  LEA R4, R10, UR17, 0x4 ;  /* 0x000000110a047c11 */ /* 0x000fe2000f8e20ff */
[----:B------:R-:W-:Y:S01]  /*35e0*/  @UP4 ULEA UR4, UR14, UR17, 0x3 ;  /* 0x000000110e044291 */ /* 0x000fe2000f8e18ff */
[----:B------:R-:W-:Y:S01]  /*35f0*/  PLOP3.LUT P2, PT, PT, PT, PT, 0x80, 0x8 ;  /* 0x000000000008781c */ /* 0x000fe20003f4f070 */
[----:B------:R-:W-:Y:S01]  /*3600*/  ULEA UR23, UR22, UR17, 0x3 ;  /* 0x0000001116177291 */ /* 0x000fe2000f8e18ff */
[----:B------:R-:W-:Y:S02]  /*3610*/  PRMT R3, RZ, 0x654, R3 ;  /* 0x00000654ff037816 */ /* 0x000fe40000000003 */
[----:B------:R-:W2:Y:S01]  /*3620*/  LDS.128 R4, [R4+0x130] ;  /* 0x0001300004047984 */ /* 0x000ea20000000c00 */
[----:B-1----:R-:W-:Y:S02]  /*3630*/  @P0 SHF.L.U32 R2, R8, 0x1f, RZ ;  /* 0x0000001f08020819 */ /* 0x002fe400000006ff */
[----:B------:R-:W-:Y:S01]  /*3640*/  SHF.L.U32 R0, R11, 0x1f, RZ ;  /* 0x0000001f0b007819 */ /* 0x000fe200000006ff */
[----:B------:R-:W-:Y:S01]  /*3650*/  @!PT LDS RZ, [RZ] ;  /* 0x00000000fffff984 */ /* 0x000fe20000000800 */
[----:B------:R-:W-:Y:S01]  /*3660*/  @!PT LDS RZ, [RZ] ;  /* 0x00000000fffff984 */ /* 0x000fe20000000800 */
[----:B------:R-:W-:Y:S01]  /*3670*/  @!PT LDS RZ, [RZ] ;  /* 0x00000000fffff984 */ /* 0x000fe20000000800 */
[----:B------:R-:W-:Y:S01]  /*3680*/  @!PT LDS RZ, [RZ] ;  /* 0x00000000fffff984 */ /* 0x000fe20000000800 */
[----:B------:R1:W-:Y:S06]  /*3690*/  MEMBAR.ALL.CTA ;  /* 0x0000000000007992 */ /* 0x0003ec0000008000 */
[----:B-1----:R-:W1:Y:S02]  /*36a0*/  FENCE.VIEW.ASYNC.S ;  /* 0x00000000000073c6 */ /* 0x002e640000000000 */
[----:B-1----:R1:W-:Y:S01]  /*36b0*/  SYNCS.ARRIVE.TRANS64.RED.A1T0 RZ, [R3+URZ], RZ ;  /* 0x000000ff03ff79a7 */ /* 0x0023e200081004ff */
[----:B------:R1:W3:Y:S01]  /*36c0*/  @P0 SYNCS.PHASECHK.TRANS64.TRYWAIT P2, [UR4], R2 ;  /* 0x00000002ff0005a7 */ /* 0x0002e20008041104 */
[----:B------:R-:W-:Y:S01]  /*36d0*/  ULEA.HI UR4, UR22, UR22, URZ, 0x1 ;  /* 0x0000001616047291 */ /* 0x000fe2000f8f08ff */
[----:B--2---:R-:W-:-:S03]  /*36e0*/  LOP3.LUT P1, RZ, R6, 0x1, RZ, 0xc0, !PT ;  /* 0x0000000106ff7812 */ /* 0x004fc6000782c0ff */
[----:B------:R-:W-:Y:S02]  /*36f0*/  USHF.L.U32 UR18, UR4, 0x7, URZ ;  /* 0x0000000704127899 */ /* 0x000fe400080006ff */
[----:B------:R-:W-:Y:S02]  /*3700*/  ULOP3.LUT UR4, UR4, 0xffe, URZ, 0xc0, !UPT ;  /* 0x00000ffe04047892 */ /* 0x000fe4000f8ec0ff */
[----:B------:R-:W-:Y:S02]  /*3710*/  ULOP3.LUT UR18, UR18, 0xffffff00, URZ, 0xc0, !UPT ;  /* 0xffffff0012127892 */ /* 0x000fe4000f8ec0ff */
[----:B------:R-:W-:Y:S02]  /*3720*/  UIADD3 UR4, UPT, UPT, -UR4, UR22, URZ ;  /* 0x0000001604047290 */ /* 0x000fe4000fffe1ff */
[----:B------:R-:W-:Y:S01]  /*3730*/  UIADD3 UR18, UPT, UPT, UR30, UR18, URZ ;  /* 0x000000121e127290 */ /* 0x000fe2000fffe0ff */
[----:B------:R-:W2:Y:S03]  /*3740*/  SYNCS.PHASECHK.TRANS64.TRYWAIT P0, [UR23+0xe0], R0 ;  /* 0x0000e000ff0075a7 */ /* 0x000ea60008001117 */
[----:B------:R-:W-:Y:S01]  /*3750*/  ULEA UR18, UR4, UR18, 0x14 ;  /* 0x0000001204127291 */ /* 0x000fe2000f8ea0ff */
[----:B-123--:R-:W-:Y:S11]  /*3760*/  @!P0 BRA `(.L_x_62) ;  /* 0x0000006400748947 */ /* 0x00eff60003800000 */
.L_x_152:
[----:B------:R-:W-:Y:S01]  /*3770*/  IADD3 R10, PT, PT, R10, 0x1, RZ ;  /* 0x000000010a0a7810 */ /* 0x000fe20007ffe0ff */
[----:B------:R-:W-:Y:S06]  /*3780*/  BRA.U !UP4, `(.L_x_63) ;  /* 0x000000010c987547 */ /* 0x000fec000b800000 */
[----:B------:R-:W-:Y:S01]  /*3790*/  UPLOP3.LUT UP2, UPT, UPT, UPT, UPT, 0x40, 0x4 ;  /* 0x000000000004789c */ /* 0x000fe20003f4e870 */
[----:B------:R-:W-:Y:S01]  /*37a0*/  UMOV UR16, UR29 ;  /* 0x0000001d00107c82 */ /* 0x000fe20008000000 */
[----:B------:R-:W-:Y:S01]  /*37b0*/  UMOV UR15, UR28 ;  /* 0x0000001c000f7c82 */ /* 0x000fe20008000000 */
[----:B------:R-:W-:-:S08]  /*37c0*/  UMOV UR6, UR14 ;  /* 0x0000000e00067c82 */ /* 0x000fd00008000000 */
.L_x_66:
[----:B------:R-:W-:Y:S02]  /*37d0*/  UIADD3 UR16, UPT, UPT, UR16, 0x1, URZ ;  /* 0x0000000110107890 */ /* 0x000fe4000fffe0ff */
[----:B--2---:R-:W-:Y:S02]  /*37e0*/  ULEA UR5, UR6, UR17, 0x3 ;  /* 0x0000001106057291 */ /* 0x004fe4000f8e18ff */
[----:B------:R-:W-:Y:S01]  /*37f0*/  UISETP.NE.AND UP3, UPT, UR16, URZ, UPT ;  /* 0x000000ff1000728c */ /* 0x000fe2000bf65270 */
[----:B---3--:R-:W-:Y:S10]  /*3800*/  @P2 BRA `(.L_x_64) ;  /* 0x00000000000c2947 */ /* 0x008ff40003800000 */
[----:B-1----:R-:W-:Y:S04]  /*3810*/  SHF.L.U32 R2, R8, 0x1f, RZ ;  /* 0x0000001f08027819 */ /* 0x002fe800000006ff */
[----:B------:R-:W1:Y:S02]  /*3820*/  SYNCS.PHASECHK.TRANS64.TRYWAIT P0, [UR5], R2 ;  /* 0x00000002ff0075a7 */ /* 0x000e640008001105 */
[----:B-1----:R-:W-:Y:S05]  /*3830*/  @!P0 BRA `(.L_x_65) ;  /* 0x0000006400588947 */ /* 0x002fea0003800000 */
.L_x_64:
[----:B------:R-:W-:Y:S01]  /*3840*/  UISETP.NE.AND UP0, UPT, UR15, 0x1, UPT ;  /* 0x000000010f00788c */ /* 0x000fe2000bf05270 */
[----:B------:R-:W-:Y:S01]  /*3850*/  PLOP3.LUT P2, PT, PT, PT, PT, 0x80, 0x8 ;  /* 0x000000000008781c */ /* 0x000fe20003f4f070 */
[----:B------:R-:W-:Y:S02]  /*3860*/  UIADD3 UR4, UPT, UPT, UR6, 0x1, URZ ;  /* 0x0000000106047890 */ /* 0x000fe4000fffe0ff */
[----:B------:R-:W-:Y:S02]  /*3870*/  ULEA UR12, UR6, UR21, 0xa ;  /* 0x00000015060c7291 */ /* 0x000fe4000f8e50ff */
[----:B------:R-:W-:Y:S01]  /*3880*/  UISETP.NE.AND UP1, UPT, UR4, 0x5, UPT ;  /* 0x000000050400788c */ /* 0x000fe2000bf25270 */
[----:B------:R-:W-:Y:S01]  /*3890*/  PLOP3.LUT P0, PT, PT, PT, UP0, 0x80, 0x8 ;  /* 0x000000000008781c */ /* 0x000fe20003f0f008 */
[----:B------:R-:W-:Y:S02]  /*38a0*/  UIADD3 UR10, UPT, UPT, UR12, 0x2, URZ ;  /* 0x000000020c0a7890 */ /* 0x000fe4000fffe0ff */
[----:B------:R-:W-:Y:S02]  /*38b0*/  USEL UR7, URZ, 0x1, UP1 ;  /* 0x00000001ff077887 */ /* 0x000fe40008800000 */
[----:B------:R-:W-:Y:S02]  /*38c0*/  USEL UR14, UR4, URZ, UP1 ;  /* 0x000000ff040e7287 */ /* 0x000fe40008800000 */
[----:B------:R-:W-:Y:S02]  /*38d0*/  UIADD3 UR15, UPT, UPT, UR15, -0x1, URZ ;  /* 0xffffffff0f0f7890 */ /* 0x000fe4000fffe0ff */
[----:B------:R-:W-:Y:S01]  /*38e0*/  @UP0 ULEA UR4, UR14, UR17, 0x3 ;  /* 0x000000110e040291 */ /* 0x000fe2000f8e18ff */
[----:B------:R-:W-:Y:S01]  /*38f0*/  LOP3.LUT R8, R8, UR7, RZ, 0x3c, !PT ;  /* 0x0000000708087c12 */ /* 0x000fe2000f8e3cff */
[----:B------:R-:W-:Y:S01]  /*3900*/  UIADD3 UR7, UPT, UPT, UR5, 0x28, URZ ;  /* 0x0000002805077890 */ /* 0x000fe2000fffe0ff */
[----:B------:R-:W-:Y:S02]  /*3910*/  UMOV UR13, 0x80004020 ;  /* 0x80004020000d7882 */ /* 0x000fe40000000000 */
[----:B-1----:R-:W-:Y:S01]  /*3920*/  @P0 SHF.L.U32 R0, R8, 0x1f, RZ ;  /* 0x0000001f08000819 */ /* 0x002fe200000006ff */
[----:B------:R-:W-:Y:S01]  /*3930*/  UMOV UR5, 0x80004020 ;  /* 0x8000402000057882 */ /* 0x000fe20000000000 */
[----:B------:R-:W-:Y:S01]  /*3940*/  UMOV UR11, 0x80004020 ;  /* 0x80004020000b7882 */ /* 0x000fe20000000000 */
[----:B------:R-:W-:Y:S01]  /*3950*/  UMOV UR9, 0x80004020 ;  /* 0x8000402000097882 */ /* 0x000fe20000000000 */
[----:B------:R2:W3:Y:S01]  /*3960*/  @P0 SYNCS.PHASECHK.TRANS64.TRYWAIT P2, [UR4], R0 ;  /* 0x00000000ff0005a7 */ /* 0x0004e20008041104 */
[----:B------:R-:W-:Y:S03]  /*3970*/  ULEA UR4, UR6, UR20, 0x8 ;  /* 0x0000001406047291 */ /* 0x000fe6000f8e40ff */
[----:B------:R-:W-:Y:S01]  /*3980*/  UMOV UR6, UR14 ;  /* 0x0000000e00067c82 */ /* 0x000fe20008000000 */
[----:B------:R-:W-:Y:S05]  /*3990*/  UIADD3 UR8, UPT, UPT, UR4, 0x2, URZ ;  /* 0x0000000204087890 */ /* 0x000fea000fffe0ff */
[----:B------:R2:W-:Y:S01]  /*39a0*/  UTCIMMA gdesc[UR4], gdesc[UR12], tmem[UR18], tmem[UR26], idesc[UR27], UP2 ;  /* 0x00ff1a0c040075ea */ /* 0x0005e20009000112 */
[----:B------:R-:W-:Y:S03]  /*39b0*/  UPLOP3.LUT UP2, UPT, UPT, UPT, UPT, 0x80, 0x8 ;  /* 0x000000000008789c */ /* 0x000fe60003f4f070 */
[----:B------:R2:W-:Y:S01]  /*39c0*/  UTCIMMA gdesc[UR8], gdesc[UR10], tmem[UR18], tmem[UR24], idesc[UR25], UPT ;  /* 0x00ff180a080075ea */ /* 0x0005e2000b800112 */
[----:B------:R2:W-:Y:S01]  /*39d0*/  UTCBAR.MULTICAST [UR7], URZ, UR19 ;  /* 0x000000ff070073e9 */ /* 0x0005e20008000813 */
[----:B------:R-:W-:Y:S06]  /*39e0*/  BRA.U UP3, `(.L_x_66) ;  /* 0xfffffffd03787547 */ /* 0x000fec000b83ffff */
.L_x_63:
[----:B--2---:R-:W-:Y:S01]  /*39f0*/  UIADD3 UR4, UPT, UPT, UR22, 0x1, URZ ;  /* 0x0000000116047890 */ /* 0x004fe2000fffe0ff */
[C---:B------:R-:W-:Y:S01]  /*3a00*/  ISETP.NE.AND P0, PT, R10.reuse, 0x2, PT ;  /* 0x000000020a00780c */ /* 0x040fe20003f05270 */
[----:B------:R-:W-:Y:S02]  /*3a10*/  UIADD3 UR5, UPT, UPT, UR23, 0xc0, URZ ;  /* 0x000000c017057890 */ /* 0x000fe4000fffe0ff */
[----:B------:R-:W-:Y:S01]  /*3a20*/  UISETP.NE.AND UP0, UPT, UR4, 0x4, UPT ;  /* 0x000000040400788c */ /* 0x000fe2000bf05270 */
[----:B-1----:R-:W-:Y:S02]  /*3a30*/  SEL R0, RZ, 0x1, P0 ;  /* 0x00000001ff007807 */ /* 0x002fe40000000000 */
[----:B------:R-:W-:Y:S01]  /*3a40*/  SEL R10, R10, RZ, P0 ;  /* 0x000000ff0a0a7207 */ /* 0x000fe20000000000 */
[----:B------:R-:W-:Y:S01]  /*3a50*/  USEL UR6, URZ, 0x1, UP0 ;  /* 0x00000001ff067887 */ /* 0x000fe20008000000 */
[----:B------:R-:W-:Y:S01]  /*3a60*/  LOP3.LUT R9, R9, R0, RZ, 0x3c, !PT ;  /* 0x0000000009097212 */ /* 0x000fe200078e3cff */
[----:B------:R-:W-:Y:S01]  /*3a70*/  USEL UR22, UR4, URZ, UP0 ;  /* 0x000000ff04167287 */ /* 0x000fe20008000000 */
[----:B------:R1:W-:Y:S03]  /*3a80*/  UTCBAR [UR5], URZ ;  /* 0x000000ff050073e9 */ /* 0x0003e600080000ff */
[----:B------:R-:W-:Y:S01]  /*3a90*/  LOP3.LUT R11, R11, UR6, RZ, 0x3c, !PT ;  /* 0x000000060b0b7c12 */ /* 0x000fe2000f8e3cff */
[----:B------:R-:W-:Y:S07]  /*3aa0*/  @P1 BRA `(.L_x_67) ;  /* 0xfffffff800b01947 */ /* 0x000fee000383ffff */
[----:B------:R-:W2:Y:S01]  /*3ab0*/  S2UR UR8, SR_CgaCtaId ;  /* 0x00000000000879c3 */ /* 0x000ea20000008800 */
[----:B------:R-:W-:Y:S01]  /*3ac0*/  ELECT P0, URZ, PT ;  /* 0x0000000000ff782f */ /* 0x000fe20003800000 */
[----:B------:R-:W-:Y:S01]  /*3ad0*/  IMAD.MOV.U32 R0, RZ, RZ, 0x1 ;  /* 0x00000001ff007424 */ /* 0x000fe200078e00ff */
[----:B------:R-:W-:Y:S01]  /*3ae0*/  UIADD3 UR17, UPT, UPT, UR17, 0xe0, URZ ;  /* 0x000000e011117890 */ /* 0x000fe2000fffe0ff */
[----:B------:R-:W-:Y:S01]  /*3af0*/  SHF.L.U32 R2, R11, 0x1f, RZ ;  /* 0x0000001f0b027819 */ /* 0x000fe200000006ff */
[----:B------:R-:W-:-:S03]  /*3b00*/  UMOV UR4, 0x40 ;  /* 0x0000004000047882 */ /* 0x000fc60000000000 */
[----:B------:R-:W-:Y:S01]  /*3b10*/  UVIRTCOUNT.DEALLOC.SMPOOL 0x80 ;  /* 0x000000800000784c */ /* 0x000fe20000000000 */
[----:B--2---:R-:W-:Y:S02]  /*3b20*/  ULEA UR8, UR8, UR4, 0x18 ;  /* 0x0000000408087291 */ /* 0x004fe4000f8ec0ff */
[----:B------:R-:W-:-:S07]  /*3b30*/  ULEA UR4, UR22, UR17, 0x3 ;  /* 0x0000001116047291 */ /* 0x000fce000f8e18ff */
[----:B------:R2:W-:Y:S02]  /*3b40*/  @P0 STS.U8 [UR8+0x1c], R0 ;  /* 0x00001c00ff000988 */ /* 0x0005e40008000008 */
[----:B------:R-:W4:Y:S02]  /*3b50*/  SYNCS.PHASECHK.TRANS64.TRYWAIT P0, [UR4], R2 ;  /* 0x00000002ff0075a7 */ /* 0x000f240008001104 */
[----:B--2-4-:R-:W-:Y:S05]  /*3b60*/  @!P0 BRA `(.L_x_68) ;  /* 0x0000006000a48947 */ /* 0x014fea0003800000 */
.L_x_155:
[----:B------:R-:W-:-:S04]  /*3b70*/  UIADD3 UR4, UPT, UPT, UR22, 0x1, URZ ;  /* 0x0000000116047890 */ /* 0x000fc8000fffe0ff */
[----:B------:R-:W-:-:S04]  /*3b80*/  UISETP.NE.AND UP0, UPT, UR4, 0x4, UPT ;  /* 0x000000040400788c */ /* 0x000fc8000bf05270 */
[----:B------:R-:W-:Y:S02]  /*3b90*/  USEL UR6, URZ, 0x1, UP0 ;  /* 0x00000001ff067887 */ /* 0x000fe40008000000 */
[----:B------:R-:W-:-:S04]  /*3ba0*/  USEL UR4, UR4, URZ, UP0 ;  /* 0x000000ff04047287 */ /* 0x000fc80008000000 */
[----:B-1----:R-:W-:Y:S01]  /*3bb0*/  ULEA UR5, UR4, UR17, 0x3 ;  /* 0x0000001104057291 */ /* 0x002fe2000f8e18ff */
[----:B--2---:R-:W-:-:S04]  /*3bc0*/  LOP3.LUT R2, R11, UR6, RZ, 0x3c, !PT ;  /* 0x000000060b027c12 */ /* 0x004fc8000f8e3cff */
[----:B------:R-:W-:-:S04]  /*3bd0*/  SHF.L.U32 R3, R2, 0x1f, RZ ;  /* 0x0000001f02037819 */ /* 0x000fc800000006ff */
[----:B------:R-:W1:Y:S02]  /*3be0*/  SYNCS.PHASECHK.TRANS64.TRYWAIT P0, [UR5], R3 ;  /* 0x00000003ff0075a7 */ /* 0x000e640008001105 */
[----:B-1----:R-:W-:Y:S05]  /*3bf0*/  @!P0 BRA `(.L_x_69) ;  /* 0x0000006000988947 */ /* 0x002fea0003800000 */
.L_x_157:
        /* <DEDUP_REMOVED lines=9> */
.L_x_159:
[----:B------:R-:W-:-:S04]  /*3c90*/  UIADD3 UR4, UPT, UPT, UR4, 0x1, URZ ;  /* 0x0000000104047890 */ /* 0x000fc8000fffe0ff */
[----:B------:R-:W-:-:S04]  /*3ca0*/  UISETP.NE.AND UP0, UPT, UR4, 0x4, UPT ;  /* 0x000000040400788c */ /* 0x000fc8000bf05270 */
[----:B------:R-:W-:Y:S02]  /*3cb0*/  USEL UR5, URZ, 0x1, UP0 ;  /* 0x00000001ff057887 */ /* 0x000fe40008000000 */
[----:B------:R-:W-:-:S04]  /*3cc0*/  USEL UR4, UR4, URZ, UP0 ;  /* 0x000000ff04047287 */ /* 0x000fc80008000000 */
[----:B------:R-:W-:Y:S01]  /*3cd0*/  ULEA UR4, UR4, UR17, 0x3 ;  /* 0x0000001104047291 */ /* 0x000fe2000f8e18ff */
[----:B------:R-:W-:-:S04]  /*3ce0*/  LOP3.LUT R2, R2, UR5, RZ, 0x3c, !PT ;  /* 0x0000000502027c12 */ /* 0x000fc8000f8e3cff */
[----:B------:R-:W-:-:S04]  /*3cf0*/  SHF.L.U32 R2, R2, 0x1f, RZ ;  /* 0x0000001f02027819 */ /* 0x000fc800000006ff */
[----:B------:R-:W2:Y:S02]  /*3d00*/  SYNCS.PHASECHK.TRANS64.TRYWAIT P0, [UR4], R2 ;  /* 0x00000002ff0075a7 */ /* 0x000ea40008001104 */
[----:B--2---:R-:W-:Y:S05]  /*3d10*/  @!P0 BRA `(.L_x_71) ;  /* 0x0000006000808947 */ /* 0x004fea0003800000 */
.L_x_161:
[----:B------:R-:W-:Y:S01]  /*3d20*/  NOP ;  /* 0x0000000000007918 */ /* 0x000fe20000000000 */
[----:B-1----:R-:W1:Y:S01]  /*3d30*/  LDS R0, [UR8+0x14] ;  /* 0x00001408ff007984 */ /* 0x002e620008000800 */
[----:B------:R-:W-:Y:S01]  /*3d40*/  ULOP3.LUT UR4, UR30, 0xffff, URZ, 0xc0, !UPT ;  /* 0x0000ffff1e047892 */ /* 0x000fe2000f8ec0ff */
[----:B------:R-:W-:Y:S01]  /*3d50*/  UMOV UR5, 0xffff ;  /* 0x0000ffff00057882 */ /* 0x000fe20000000000 */
[----:B------:R-:W-:Y:S02]  /*3d60*/  UMOV UR6, 0x1 ;  /* 0x0000000100067882 */ /* 0x000fe40000000000 */
[----:B------:R-:W-:-:S04]  /*3d70*/  USHF.R.U32.HI UR4, URZ, 0x5, UR4 ;  /* 0x00000005ff047899 */ /* 0x000fc80008011604 */
[----:B------:R-:W-:Y:S02]  /*3d80*/  USHF.L.U32 UR5, UR5, UR4, URZ ;  /* 0x0000000405057299 */ /* 0x000fe400080006ff */
[----:B------:R-:W-:-:S04]  /*3d90*/  USHF.L.U32 UR4, UR6, UR4, URZ ;  /* 0x0000000406047299 */ /* 0x000fc800080006ff */
[----:B-1----:R-:W-:-:S04]  /*3da0*/  LOP3.LUT R0, R0, UR5, RZ, 0xc0, !PT ;  /* 0x0000000500007c12 */ /* 0x002fc8000f8ec0ff */
[----:B------:R-:W-:-:S13]  /*3db0*/  ISETP.NE.AND P0, PT, R0, UR5, PT ;  /* 0x0000000500007c0c */ /* 0x000fda000bf05270 */
[----:B------:R-:W-:Y:S05]  /*3dc0*/  @P0 BRA `(.L_x_72) ;  /* 0x0000000000580947 */ /* 0x000fea0003800000 */
[----:B------:R-:W1:Y:S02]  /*3dd0*/  LDS R0, [UR8+0x18] ;  /* 0x00001808ff007984 */ /* 0x000e640008000800 */
[----:B-1----:R-:W-:-:S04]  /*3de0*/  LOP3.LUT R0, R0, UR4, RZ, 0xc0, !PT ;  /* 0x0000000400007c12 */ /* 0x002fc8000f8ec0ff */
[----:B------:R-:W-:-:S13]  /*3df0*/  ISETP.NE.AND P0, PT, R0, UR4, PT ;  /* 0x0000000400007c0c */ /* 0x000fda000bf05270 */
[----:B------:R-:W-:Y:S05]  /*3e00*/  @P0 BRA `(.L_x_73) ;  /* 0x00000000003c0947 */ /* 0x000fea0003800000 */
[----:B------:R-:W1:Y:S01]  /*3e10*/  S2R R2, SR_LANEID ;  /* 0x0000000000027919 */ /* 0x000e620000000000 */
[----:B------:R-:W-:-:S06]  /*3e20*/  ULOP3.LUT UR5, URZ, UR5, URZ, 0x33, !UPT ;  /* 0x00000005ff057292 */ /* 0x000fcc000f8e33ff */
[----:B------:R-:W-:-:S04]  /*3e30*/  IMAD.U32 R0, RZ, RZ, UR5 ;  /* 0x00000005ff007e24 */ /* 0x000fc8000f8e00ff */
[----:B------:R2:W4:Y:S02]  /*3e40*/  REDUX UR7, R0 ;  /* 0x00000000000773c4 */ /* 0x0005240000000000 */
[----:B------:R1:W-:Y:S01]  /*3e50*/  UTCATOMSWS.AND URZ, UR5 ;  /* 0x0000000500ff79e3 */ /* 0x0003e20008000000 */
[----:B--2---:R-:W-:Y:S01]  /*3e60*/  LOP3.LUT R0, RZ, UR4, RZ, 0x33, !PT ;  /* 0x00000004ff007c12 */ /* 0x004fe2000f8e33ff */
[----:B------:R-:W-:Y:S02]  /*3e70*/  VOTEU.ANY UR4, UPT, PT ;  /* 0x0000000000047886 */ /* 0x000fe400038e0100 */
[----:B------:R-:W-:Y:S02]  /*3e80*/  UFLO.U32 UR4, UR4 ;  /* 0x00000004000472bd */ /* 0x000fe400080e0000 */
[----:B------:R-:W2:Y:S04]  /*3e90*/  REDUX UR6, R0 ;  /* 0x00000000000673c4 */ /* 0x000ea80000000000 */
[----:B-1----:R-:W-:-:S02]  /*3ea0*/  ISETP.EQ.U32.AND P0, PT, R2, UR4, PT ;  /* 0x0000000402007c0c */ /* 0x002fc4000bf02070 */
[----:B----4-:R-:W-:-:S11]  /*3eb0*/  MOV R2, UR7 ;  /* 0x0000000700027c02 */ /* 0x010fd60008000f00 */
[----:B------:R1:W-:Y:S01]  /*3ec0*/  @P0 ATOMS.AND RZ, [UR8+0x14], R2 ;  /* 0x00001402ffff098c */ /* 0x0003e2000a800008 */
[----:B--2---:R-:W-:-:S05]  /*3ed0*/  IMAD.U32 R0, RZ, RZ, UR6 ;  /* 0x00000006ff007e24 */ /* 0x004fca000f8e00ff */
[----:B------:R1:W-:Y:S01]  /*3ee0*/  @P0 ATOMS.AND RZ, [UR8+0x18], R0 ;  /* 0x00001800ffff098c */ /* 0x0003e2000a800008 */
[----:B------:R-:W-:Y:S05]  /*3ef0*/  BRA `(.L_x_74) ;  /* 0x0000000000147947 */ /* 0x000fea0003800000 */
.L_x_73:
[----:B------:R-:W-:Y:S02]  /*3f00*/  MOV R2, 0x3f20 ;  /* 0x00003f2000027802 */ /* 0x000fe40000000f00 */
[----:B---3-5:R-:W-:Y:S05]  /*3f10*/  CALL.REL.NOINC `($__internal_0_$__cuda_sm10x_tcgen05_guardrail_trap_col_being_dealloced_not_returned_by_alloc) ;  /* 0x0000006400647944 */ /* 0x028fea0003c00000 */
[----:B------:R-:W-:Y:S05]  /*3f20*/  BRA `(.L_x_74) ;  /* 0x0000000000087947 */ /* 0x000fea0003800000 */
.L_x_72:
[----:B------:R-:W-:Y:S02]  /*3f30*/  MOV R2, 0x3f50 ;  /* 0x00003f5000027802 */ /* 0x000fe40000000f00 */
[----:B---3-5:R-:W-:Y:S05]  /*3f40*/  CALL.REL.NOINC `($__internal_2_$__cuda_sm10x_tcgen05_guardrail_trap_unallocated_columns_being_dealloced) ;  /* 0x0000006400707944 */ /* 0x028fea0003c00000 */
.L_x_74:
[----:B------:R-:W-:Y:S01]  /*3f50*/  NOP ;  /* 0x0000000000007918 */ /* 0x000fe20000000000 */
[----:B------:R-:W-:Y:S05]  /*3f60*/  EXIT ;  /* 0x000000000000794d */ /* 0x000fea0003800000 */
.L_x_56:
[----:B------:R-:W-:-:S09]  /*3f70*/  UISETP.NE.OR UP0, UPT, UR17, 0x3, !UP3 ;  /* 0x000000031100788c */ /* 0x000fd2000df05670 */
[----:B------:R-:W-:Y:S05]  /*3f80*/  BRA.U UP0, `(.L_x_75) ;  /* 0x0000001100587547 */ /* 0x000fea000b800000 */
[----:B------:R-:W2:Y:S01]  /*3f90*/  LDCU UR31, c[0x0][0x370] ;  /* 0x00006e00ff1f77ac */ /* 0x000ea20008000800 */
[----:B------:R-:W3:Y:S01]  /*3fa0*/  LDC.64 R16, c[0x0][0x348] ;  /* 0x0000d200ff107b82 */ /* 0x000ee20000000a00 */
[----:B------:R-:W-:Y:S02]  /*3fb0*/  HFMA2 R13, -RZ, RZ, 0, 0 ;  /* 0x00000000ff0d7431 */ /* 0x000fe400000001ff */
[----:B------:R-:W-:Y:S01]  /*3fc0*/  IMAD.MOV.U32 R15, RZ, RZ, 0x1 ;  /* 0x00000001ff0f7424 */ /* 0x000fe200078e00ff */
[----:B------:R-:W2:Y:S01]  /*3fd0*/  LDCU.128 UR48, c[0x0][0xb10] ;  /* 0x00016200ff3077ac */ /* 0x000ea20008000c00 */
[----:B------:R-:W-:Y:S01]  /*3fe0*/  IMAD.MOV.U32 R14, RZ, RZ, RZ ;  /* 0x000000ffff0e7224 */ /* 0x000fe200078e00ff */
[----:B------:R-:W-:Y:S01]  /*3ff0*/  MOV R7, 0x1000 ;  /* 0x0000100000077802 */ /* 0x000fe20000000f00 */
[----:B------:R-:W4:Y:S01]  /*4000*/  LDCU UR30, c[0x0][0x374] ;  /* 0x00006e80ff1e77ac */ /* 0x000f220008000800 */
[----:B------:R-:W1:Y:S01]  /*4010*/  LDC.64 R2, c[0x0][0x888] ;  /* 0x00022200ff027b82 */ /* 0x000e620000000a00 */
[----:B------:R-:W4:Y:S01]  /*4020*/  LDCU UR15, c[0x0][0xb0c] ;  /* 0x00016180ff0f77ac */ /* 0x000f220008000800 */
[----:B------:R-:W3:Y:S06]  /*4030*/  LDCU UR40, c[0x0][0xb20] ;  /* 0x00016400ff2877ac */ /* 0x000eec0008000800 */
[----:B------:R-:W1:Y:S01]  /*4040*/  LDC.64 R4, c[0x0][0x890] ;  /* 0x00022400ff047b82 */ /* 0x000e620000000a00 */
[----:B------:R-:W3:Y:S01]  /*4050*/  LDCU UR4, c[0x0][0xb30] ;  /* 0x00016600ff0477ac */ /* 0x000ee20008000800 */
[----:B------:R-:W-:Y:S01]  /*4060*/  UMOV UR21, 0x400 ;  /* 0x0000040000157882 */ /* 0x000fe20000000000 */
[----:B--2---:R-:W-:-:S02]  /*4070*/  UIMAD.WIDE.U32 UR6, UR31, UR48, URZ ;  /* 0x000000301f0672a5 */ /* 0x004fc4000f8e00ff */
[----:B----4-:R-:W-:Y:S02]  /*4080*/  UIMAD.WIDE.U32 UR8, UR30, UR51, URZ ;  /* 0x000000331e0872a5 */ /* 0x010fe4000f8e00ff */
[----:B------:R-:W-:Y:S02]  /*4090*/  ULEA UR21, UR45, UR21, 0x18 ;  /* 0x000000152d157291 */ /* 0x000fe4000f8ec0ff */
[----:B------:R-:W-:Y:S02]  /*40a0*/  UPLOP3.LUT UP3, UPT, UPT, UPT, UPT, 0x40, 0x4 ;  /* 0x000000000004789c */ /* 0x000fe40003f6e870 */
[----:B------:R-:W-:Y:S01]  /*40b0*/  UIADD3 UR37, UPT, UPT, UR21, 0x68, URZ ;  /* 0x0000006815257890 */ /* 0x000fe2000fffe0ff */
[----:B------:R-:W-:Y:S01]  /*40c0*/  UMOV UR6, UR7 ;  /* 0x0000000700067c82 */ /* 0x000fe20008000000 */
[----:B------:R-:W-:Y:S01]  /*40d0*/  UMOV UR38, UR9 ;  /* 0x0000000900267c82 */ /* 0x000fe20008000000 */
[----:B------:R-:W-:Y:S02]  /*40e0*/  UISETP.GE.AND UP0, UPT, UR42, 0x1, UPT ;  /* 0x000000012a00788c */ /* 0x000fe4000bf06270 */
[----:B------:R-:W-:Y:S01]  /*40f0*/  UISETP.NE.AND UP4, UPT, UR42, 0x1, UPT ;  /* 0x000000012a00788c */ /* 0x000fe2000bf85270 */
[----:B------:R-:W2:Y:S01]  /*4100*/  LDCU.64 UR22, c[0x0][0xb28] ;  /* 0x00016500ff1677ac */ /* 0x000ea20008000a00 */
[----:B------:R-:W-:-:S02]  /*4110*/  UISETP.NE.AND UP6, UPT, UR15, 0x1, UPT ;  /* 0x000000010f00788c */ /* 0x000fc4000bfc5270 */
[----:B------:R-:W-:Y:S02]  /*4120*/  UISETP.NE.AND UP5, UPT, UR50, 0x1, UPT ;  /* 0x000000013200788c */ /* 0x000fe4000bfa5270 */
[----:B------:R-:W-:Y:S02]  /*4130*/  UIADD3 UR33, UPT, UPT, UR21, 0x50, URZ ;  /* 0x0000005015217890 */ /* 0x000fe4000fffe0ff */
[----:B------:R-:W-:Y:S02]  /*4140*/  UIADD3 UR25, UPT, UPT, UR21, 0x58, URZ ;  /* 0x0000005815197890 */ /* 0x000fe4000fffe0ff */
[----:B------:R-:W-:Y:S02]  /*4150*/  UIADD3 UR17, UPT, UPT, UR21, 0x60, URZ ;  /* 0x0000006015117890 */ /* 0x000fe4000fffe0ff */
[----:B------:R-:W-:Y:S02]  /*4160*/  UPRMT UR37, UR45, 0x654, UR37 ;  /* 0x000006542d257896 */ /* 0x000fe40008000025 */
[----:B------:R-:W-:-:S02]  /*4170*/  USHF.R.U32.HI UR39, URZ, UR49, UR6 ;  /* 0x00000031ff277299 */ /* 0x000fc40008011606 */
[----:B---3--:R-:W-:Y:S02]  /*4180*/  USHF.R.U32.HI UR38, URZ, UR40, UR38 ;  /* 0x00000028ff267299 */ /* 0x008fe40008011626 */
[----:B------:R-:W-:-:S11]  /*4190*/  UISETP.NE.AND UP2, UPT, UR4, 0x1, UPT ;  /* 0x000000010400788c */ /* 0x000fd6000bf45270 */
.L_x_86:
[C---:B------:R-:W-:Y:S02]  /*41a0*/  LEA R12, R14.reuse, UR21, 0x3 ;  /* 0x000000150e0c7c11 */ /* 0x040fe4000f8e18ff */
[----:B------:R-:W-:Y:S02]  /*41b0*/  SHF.L.U32 R0, R13, 0x1f, RZ ;  /* 0x0000001f0d007819 */ /* 0x000fe400000006ff */
[----:B------:R-:W-:Y:S02]  /*41c0*/  LEA R8, R14, UR21, 0x4 ;  /* 0x000000150e087c11 */ /* 0x000fe4000f8e20ff */
[----:B---3--:R-:W3:Y:S02]  /*41d0*/  SYNCS.PHASECHK.TRANS64.TRYWAIT P0, [R12+URZ+0xa0], R0 ;  /* 0x0000a0000c0075a7 */ /* 0x008ee400080011ff */
[----:B---3--:R-:W-:Y:S05]  /*41e0*/  @!P0 BRA `(.L_x_76) ;  /* 0x0000005c00648947 */ /* 0x008fea0003800000 */
.L_x_162:
[----:B------:R-:W4:Y:S01]  /*41f0*/  LDS.128 R8, [R8+0x130] ;  /* 0x0001300008087984 */ /* 0x000f220000000c00 */
[----:B------:R-:W-:Y:S01]  /*4200*/  UISETP.GE.AND UP0, UPT, UR42, 0x1, UPT ;  /* 0x000000012a00788c */ /* 0x000fe2000bf06270 */
[----:B------:R-:W-:Y:S01]  /*4210*/  @!PT LDS RZ, [RZ] ;  /* 0x00000000fffff984 */ /* 0x000fe20000000800 */
[----:B------:R-:W-:Y:S01]  /*4220*/  @!PT LDS RZ, [RZ] ;  /* 0x00000000fffff984 */ /* 0x000fe20000000800 */
[----:B------:R-:W-:Y:S01]  /*4230*/  @!PT LDS RZ, [RZ] ;  /* 0x00000000fffff984 */ /* 0x000fe20000000800 */
[----:B------:R-:W-:Y:S01]  /*4240*/  @!PT LDS RZ, [RZ] ;  /* 0x00000000fffff984 */ /* 0x000fe20000000800 */
[----:B------:R1:W-:Y:S06]  /*4250*/  MEMBAR.ALL.CTA ;  /* 0x0000000000007992 */ /* 0x0003ec0000008000 */
[----:B-1----:R-:W1:Y:S01]  /*4260*/  FENCE.VIEW.ASYNC.S ;  /* 0x00000000000073c6 */ /* 0x002e620000000000 */
[----:B----4-:R-:W-:Y:S11]  /*4270*/  LOP3.LUT P0, RZ, R10, 0x1, RZ, 0xc0, !PT ;  /* 0x000000010aff7812 */ /* 0x010ff6000780c0ff */
[----:B------:R-:W-:Y:S02]  /*4280*/  @!UPT UIADD3 URZ, UPT, UPT, URZ, URZ, URZ ;  /* 0x000000fffffff290 */ /* 0x000fe4000fffe0ff */
[----:B-1----:R-:W-:Y:S01]  /*4290*/  VOTEU.ANY UP1, P0 ;  /* 0x0000000000ff7886 */ /* 0x002fe20000020100 */
[----:B------:R-:W-:Y:S11]  /*42a0*/  PLOP3.LUT P0, PT, PT, PT, UP1, 0x80, 0x8 ;  /* 0x000000000008781c */ /* 0x000ff60003f0f018 */
[----:B------:R-:W-:Y:S02]  /*42b0*/  @!UPT UIADD3 URZ, UPT, UPT, URZ, URZ, URZ ;  /* 0x000000fffffff290 */ /* 0x000fe4000fffe0ff */
[----:B---3--:R-:W-:Y:S02]  /*42c0*/  @P0 SHF.R.U32.HI R0, RZ, 0x10, R9 ;  /* 0x00000010ff000819 */ /* 0x008fe40000011609 */
[----:B------:R-:W-:Y:S02]  /*42d0*/  @P0 MOV R6, R8 ;  /* 0x0000000800060202 */ /* 0x000fe40000000f00 */
[----:B------:R-:W-:Y:S01]  /*42e0*/  @P0 R2UR UR4, R0 ;  /* 0x00000000000402ca */ /* 0x000fe200000e0000 */
[----:B------:R-:W-:Y:S01]  /*42f0*/  VIADD R0, R12, 0xb0 ;  /* 0x000000b00c007836 */ /* 0x000fe20000000000 */
[----:B------:R-:W-:Y:S02]  /*4300*/  @P0 LOP3.LUT R8, R9, 0xffff, RZ, 0xc0, !PT ;  /* 0x0000ffff09080812 */ /* 0x000fe400078ec0ff */
[----:B------:R-:W-:Y:S02]  /*4310*/  @P0 R2UR UR6, R6 ;  /* 0x00000000060602ca */ /* 0x000fe400000e0000 */
[----:B------:R-:W-:Y:S02]  /*4320*/  PRMT R0, RZ, 0x654, R0 ;  /* 0x00000654ff007816 */ /* 0x000fe40000000000 */
[----:B------:R-:W-:Y:S02]  /*4330*/  @P0 R2UR UR5, R8 ;  /* 0x00000000080502ca */ /* 0x000fe400000e0000 */
[----:B------:R1:W-:Y:S03]  /*4340*/  SYNCS.ARRIVE.TRANS64.RED.A1T0 RZ, [R0+URZ], RZ ;  /* 0x000000ff00ff79a7 */ /* 0x0003e600081004ff */
[----:B------:R-:W-:Y:S04]  /*4350*/  @UP1 UMOV UR29, UR4 ;  /* 0x00000004001d1c82 */ /* 0x000fe80008000000 */
[----:B------:R-:W-:Y:S04]  /*4360*/  @UP1 UMOV UR14, UR6 ;  /* 0x00000006000e1c82 */ /* 0x000fe80008000000 */
[----:B------:R-:W-:Y:S01]  /*4370*/  @UP1 UMOV UR13, UR5 ;  /* 0x00000005000d1c82 */ /* 0x000fe20008000000 */
[----:B------:R-:W-:Y:S05]  /*4380*/  BRA.U !UP0, `(.L_x_77) ;  /* 0x0000000108a47547 */ /* 0x000fea000b800000 */
[----:B------:R-:W-:Y:S02]  /*4390*/  UIMAD.WIDE.U32 UR18, UR13, UR51, URZ ;  /* 0x000000330d1272a5 */ /* 0x000fe4000f8e00ff */
[----:B------:R-:W-:Y:S02]  /*43a0*/  UIMAD.WIDE.U32 UR26, UR14, UR48, URZ ;  /* 0x000000300e1a72a5 */ /* 0x000fe4000f8e00ff */
[----:B------:R-:W-:Y:S02]  /*43b0*/  USEL UR4, UR30, UR38, !UP5 ;  /* 0x000000261e047287 */ /* 0x000fe4000e800000 */
[----:B------:R-:W-:Y:S02]  /*43c0*/  USEL UR7, UR31, UR39, !UP6 ;  /* 0x000000271f077287 */ /* 0x000fe4000f000000 */
[----:B--2---:R-:W-:Y:S02]  /*43d0*/  UIMAD.WIDE.U32 UR8, UR4, UR22, URZ ;  /* 0x00000016040872a5 */ /* 0x004fe4000f8e00ff */
[----:B------:R-:W-:Y:S01]  /*43e0*/  UIMAD.WIDE.U32 UR10, UR7, UR22, URZ ;  /* 0x00000016070a72a5 */ /* 0x000fe2000f8e00ff */
[----:B------:R-:W-:Y:S02]  /*43f0*/  UMOV UR5, UR19 ;  /* 0x0000001300057c82 */ /* 0x000fe40008000000 */
[----:B------:R-:W-:Y:S03]  /*4400*/  USHF.R.U32.HI UR6, URZ, UR40, UR5 ;  /* 0x00000028ff067299 */ /* 0x000fe60008011605 */
[----:B------:R-:W-:Y:S01]  /*4410*/  UMOV UR5, UR27 ;  /* 0x0000001b00057c82 */ /* 0x000fe20008000000 */
[----:B------:R-:W-:Y:S02]  /*4420*/  USEL UR6, UR13, UR6, !UP5 ;  /* 0x000000060d067287 */ /* 0x000fe4000e800000 */
[----:B------:R-:W-:Y:S03]  /*4430*/  USHF.R.U32.HI UR12, URZ, UR49, UR5 ;  /* 0x00000031ff0c7299 */ /* 0x000fe60008011605 */
[----:B------:R-:W-:Y:S02]  /*4440*/  UMOV UR5, UR9 ;  /* 0x0000000900057c82 */ /* 0x000fe40008000000 */
[----:B------:R-:W-:Y:S03]  /*4450*/  @UP4 USHF.R.U32.HI UR4, URZ, UR23, UR5 ;  /* 0x00000017ff044299 */ /* 0x000fe60008011605 */
[----:B------:R-:W-:Y:S01]  /*4460*/  UMOV UR5, UR11 ;  /* 0x0000000b00057c82 */ /* 0x000fe20008000000 */
[----:B------:R-:W-:Y:S02]  /*4470*/  UIMAD UR4, UR42, UR4, URZ ;  /* 0x000000042a0472a4 */ /* 0x000fe4000f8e02ff */
[----:B------:R-:W-:Y:S02]  /*4480*/  @UP4 USHF.R.U32.HI UR7, URZ, UR23, UR5 ;  /* 0x00000017ff074299 */ /* 0x000fe40008011605 */
[----:B------:R-:W-:Y:S02]  /*4490*/  UIMAD.WIDE.U32 UR10, UR6, UR22, URZ ;  /* 0x00000016060a72a5 */ /* 0x000fe4000f8e00ff */
[----:B------:R-:W-:Y:S02]  /*44a0*/  USEL UR5, UR14, UR12, !UP6 ;  /* 0x0000000c0e057287 */ /* 0x000fe4000f000000 */
[----:B------:R-:W-:Y:S02]  /*44b0*/  UIMAD UR8, UR42, UR7, URZ ;  /* 0x000000072a0872a4 */ /* 0x000fe4000f8e02ff */
[----:B------:R-:W-:Y:S03]  /*44c0*/  UISETP.GE.AND UP0, UPT, UR6, UR4, UPT ;  /* 0x000000040600728c */ /* 0x000fe6000bf06270 */
[----:B------:R-:W-:Y:S01]  /*44d0*/  UMOV UR4, UR11 ;  /* 0x0000000b00047c82 */ /* 0x000fe20008000000 */
[----:B------:R-:W-:Y:S02]  /*44e0*/  UISETP.GE.OR UP0, UPT, UR5, UR8, UP0 ;  /* 0x000000080500728c */ /* 0x000fe40008706670 */
[----:B------:R-:W-:Y:S02]  /*44f0*/  USHF.R.U32.HI UR4, URZ, UR23, UR4 ;  /* 0x00000017ff047299 */ /* 0x000fe40008011604 */
[----:B------:R-:W-:Y:S02]  /*4500*/  UIMAD.WIDE.U32 UR8, UR5, UR22, URZ ;  /* 0x00000016050872a5 */ /* 0x000fe4000f8e00ff */
[----:B------:R-:W-:Y:S04]  /*4510*/  USEL UR10, UR6, UR4, !UP4 ;  /* 0x00000004060a7287 */ /* 0x000fe8000e000000 */
[----:B------:R-:W-:Y:S01]  /*4520*/  UIADD3 UR11, UPT, UPT, -UR10, URZ, URZ ;  /* 0x000000ff0a0b7290 */ /* 0x000fe2000fffe1ff */
[----:B------:R-:W-:Y:S02]  /*4530*/  @!UP0 UMOV UR4, UR9 ;  /* 0x0000000900048c82 */ /* 0x000fe40008000000 */
[----:B------:R-:W-:Y:S02]  /*4540*/  @!UP0 USHF.R.U32.HI UR4, URZ, UR23, UR4 ;  /* 0x00000017ff048299 */ /* 0x000fe40008011604 */
[----:B------:R-:W-:Y:S02]  /*4550*/  UIMAD UR8, UR42, UR11, UR6 ;  /* 0x0000000b2a0872a4 */ /* 0x000fe4000f8e0206 */
[----:B------:R-:W-:Y:S04]  /*4560*/  @!UP0 USEL UR4, UR5, UR4, !UP4 ;  /* 0x0000000405048287 */ /* 0x000fe8000e000000 */
[----:B------:R-:W-:Y:S02]  /*4570*/  @!UP0 UIMAD UR8, UR7, UR8, UR4 ;  /* 0x00000008070882a4 */ /* 0x000fe4000f8e0204 */
[----:B------:R-:W-:Y:S02]  /*4580*/  @!UP0 UIADD3 UR9, UPT, UPT, UR10, -UR4, URZ ;  /* 0x800000040a098290 */ /* 0x000fe4000fffe0ff */
[----:B------:R-:W-:Y:S02]  /*4590*/  UIADD3 UR4, UPT, UPT, -UR5, URZ, URZ ;  /* 0x000000ff05047290 */ /* 0x000fe4000fffe1ff */
[----:B------:R-:W-:Y:S02]  /*45a0*/  UIADD3 UR7, UPT, UPT, -UR6, URZ, URZ ;  /* 0x000000ff06077290 */ /* 0x000fe4000fffe1ff */
[----:B------:R-:W-:Y:S02]  /*45b0*/  @!UP0 UIMAD UR6, UR9, UR42, UR5 ;  /* 0x0000002a090682a4 */ /* 0x000fe4000f8e0205 */
[----:B------:R-:W-:Y:S02]  /*45c0*/  UIMAD UR14, UR15, UR4, UR14 ;  /* 0x000000040f0e72a4 */ /* 0x000fe4000f8e020e */
[----:B------:R-:W-:Y:S01]  /*45d0*/  UIMAD UR13, UR50, UR7, UR13 ;  /* 0x00000007320d72a4 */ /* 0x000fe2000f8e020d */
[----:B------:R-:W-:Y:S02]  /*45e0*/  @!UP0 UMOV UR5, UR8 ;  /* 0x0000000800058c82 */ /* 0x000fe40008000000 */
[----:B------:R-:W-:Y:S02]  /*45f0*/  UIMAD UR14, UR5, UR15, UR14 ;  /* 0x0000000f050e72a4 */ /* 0x000fe4000f8e020e */
[----:B------:R-:W-:Y:S11]  /*4600*/  UIMAD UR13, UR6, UR50, UR13 ;  /* 0x00000032060d72a4 */ /* 0x000ff6000f8e020d */
[----:B------:R-:W-:Y:S01]  /*4610*/  @!UPT UIADD3 URZ, UPT, UPT, URZ, URZ, URZ ;  /* 0x000000fffffff290 */ /* 0x000fe2000fffe0ff */
.L_x_77:
[----:B------:R-:W3:Y:S01]  /*4620*/  @!UP2 LDCU.128 UR8, c[0x0][0xb10] ;  /* 0x00016200ff08a7ac */ /* 0x000ee20008000c00 */
[C---:B------:R-:W-:Y:S02]  /*4630*/  ISETP.NE.U32.AND P1, PT, R4.reuse, RZ, PT ;  /* 0x000000ff0400720c */ /* 0x040fe40003f25070 */
[----:B------:R-:W-:Y:S02]  /*4640*/  ISETP.NE.U32.AND P0, PT, R4, RZ, PT ;  /* 0x000000ff0400720c */ /* 0x000fe40003f05070 */
[C---:B------:R-:W-:Y:S02]  /*4650*/  ISETP.NE.AND.EX P1, PT, R5.reuse, RZ, PT, P1 ;  /* 0x000000ff0500720c */ /* 0x040fe40003f25310 */
[----:B------:R-:W-:Y:S01]  /*4660*/  ISETP.NE.AND.EX P0, PT, R5, RZ, PT, P0 ;  /* 0x000000ff0500720c */ /* 0x000fe20003f05300 */
[----:B------:R-:W4:Y:S01]  /*4670*/  @!UP2 LDCU UR5, c[0x0][0xb0c] ;  /* 0x00016180ff05a7ac */ /* 0x000f220008000800 */
[----:B------:R-:W-:Y:S01]  /*4680*/  SHF.L.U32 R9, R15, 0x1f, RZ ;  /* 0x0000001f0f097819 */ /* 0x000fe200000006ff */
[----:B------:R-:W-:Y:S02]  /*4690*/  USHF.L.U32 UR35, UR16, 0x6, URZ ;  /* 0x0000000610237899 */ /* 0x000fe400080006ff */
[----:B------:R-:W-:Y:S02]  /*46a0*/  USHF.L.U32 UR34, UR20, 0x8, URZ ;  /* 0x0000000814227899 */ /* 0x000fe400080006ff */
[----:B---3--:R-:W-:Y:S07]  /*46b0*/  UIMAD.WIDE.U32 UR6, UR14, UR8, URZ ;  /* 0x000000080e0672a5 */ /* 0x008fee000f8e00ff */
[----:B------:R-:W-:Y:S01]  /*46c0*/  @!UP2 UMOV UR4, UR7 ;  /* 0x000000070004ac82 */ /* 0x000fe20008000000 */
[----:B----4-:R-:W-:Y:S02]  /*46d0*/  @!UP2 UISETP.NE.AND UP0, UPT, UR5, 0x1, UPT ;  /* 0x000000010500a88c */ /* 0x010fe4000bf05270 */
[----:B------:R-:W-:Y:S02]  /*46e0*/  @!UP2 USHF.R.U32.HI UR4, URZ, UR9, UR4 ;  /* 0x00000009ff04a299 */ /* 0x000fe40008011604 */
[----:B------:R-:W-:Y:S02]  /*46f0*/  UIMAD.WIDE.U32 UR6, UR13, UR11, URZ ;  /* 0x0000000b0d0672a5 */ /* 0x000fe4000f8e00ff */
[----:B------:R-:W-:Y:S02]  /*4700*/  @!UP2 USEL UR8, UR14, UR4, !UP0 ;  /* 0x000000040e08a287 */ /* 0x000fe4000c000000 */
[----:B------:R-:W-:Y:S03]  /*4710*/  @!UP2 UISETP.NE.AND UP0, UPT, UR10, 0x1, UPT ;  /* 0x000000010a00a88c */ /* 0x000fe6000bf05270 */
[----:B------:R-:W-:Y:S02]  /*4720*/  @!UP2 UMOV UR6, UR7 ;  /* 0x000000070006ac82 */ /* 0x000fe40008000000 */
[----:B------:R-:W3:Y:S02]  /*4730*/  @!UP2 LDCU UR4, c[0x0][0xb20] ;  /* 0x00016400ff04a7ac */ /* 0x000ee40008000800 */
[----:B---3--:R-:W-:Y:S04]  /*4740*/  @!UP2 USHF.R.U32.HI UR6, URZ, UR4, UR6 ;  /* 0x00000004ff06a299 */ /* 0x008fe80008011606 */
[----:B------:R-:W-:Y:S04]  /*4750*/  @!UP2 USEL UR6, UR13, UR6, !UP0 ;  /* 0x000000060d06a287 */ /* 0x000fe8000c000000 */
[----:B------:R-:W-:Y:S02]  /*4760*/  @!UP2 UIADD3 UR4, UPT, UPT, -UR8, UR6, URZ ;  /* 0x000000060804a290 */ /* 0x000fe4000fffe1ff */
[----:B------:R-:W-:Y:S02]  /*4770*/  @!UP2 UIADD3 UR6, UPT, UPT, UR8, -UR6, URZ ;  /* 0x800000060806a290 */ /* 0x000fe4000fffe0ff */
[----:B------:R-:W-:Y:S02]  /*4780*/  @!UP2 UIMAD UR14, UR4, UR5, UR14 ;  /* 0x00000005040ea2a4 */ /* 0x000fe4000f8e020e */
[----:B------:R-:W-:Y:S01]  /*4790*/  @!UP2 UIMAD UR13, UR6, UR10, UR13 ;  /* 0x0000000a060da2a4 */ /* 0x000fe2000f8e020d */
[----:B------:R-:W-:Y:S11]  /*47a0*/  BRA.U UP3, `(.L_x_78) ;  /* 0x0000000103107547 */ /* 0x000ff6000b800000 */
[----:B------:R-:W-:Y:S04]  /*47b0*/  MOV R6, UR46 ;  /* 0x0000002e00067c02 */ /* 0x000fe80008000f00 */
[----:B------:R-:W-:Y:S04]  /*47c0*/  SHF.L.U32 R6, R6, 0x1f, RZ ;  /* 0x0000001f06067819 */ /* 0x000fe800000006ff */
[----:B------:R-:W3:Y:S02]  /*47d0*/  SYNCS.PHASECHK.TRANS64.TRYWAIT P2, [UR21+0x98], R6 ;  /* 0x00009806ff0075a7 */ /* 0x000ee40008041115 */
[----:B---3--:R-:W-:Y:S05]  /*47e0*/  @!P2 BRA `(.L_x_79) ;  /* 0x0000005400f8a947 */ /* 0x008fea0003800000 */
.L_x_78:
[----:B------:R-:W-:Y:S05]  /*47f0*/  @!P1 BRA `(.L_x_80) ;  /* 0x0000000000309947 */ /* 0x000fea0003800000 */
[----:B------:R-:W-:Y:S01]  /*4800*/  ISETP.NE.U32.AND P1, PT, R2, RZ, PT ;  /* 0x000000ff0200720c */ /* 0x000fe20003f25070 */
[----:B------:R-:W3:Y:S01]  /*4810*/  LDCU.64 UR4, c[0x0][0x358] ;  /* 0x00006b00ff0477ac */ /* 0x000ee20008000a00 */
[----:B------:R-:W-:Y:S02]  /*4820*/  IMAD.MOV.U32 R74, RZ, RZ, 0x1 ;  /* 0x00000001ff4a7424 */ /* 0x000fe400078e00ff */
[----:B------:R-:W-:Y:S11]  /*4830*/  ISETP.NE.AND.EX P1, PT, R3, RZ, PT, P1 ;  /* 0x000000ff0300720c */ /* 0x000ff60003f25310 */
[----:B------:R-:W-:Y:S02]  /*4840*/  @!UPT UIADD3 URZ, UPT, UPT, URZ, URZ, URZ ;  /* 0x000000fffffff290 */ /* 0x000fe4000fffe0ff */
[----:B------:R-:W4:Y:S01]  /*4850*/  @P1 LDC.64 R10, c[0x0][0x888] ;  /* 0x00022200ff0a1b82 */ /* 0x000f220000000a00 */
[----:B-1----:R-:W-:Y:S04]  /*4860*/  @P1 IMAD R0, R4, UR36, RZ ;  /* 0x0000002404001c24 */ /* 0x002fe8000f8e02ff */
[----:B----4-:R-:W-:Y:S04]  /*4870*/  @P1 IMAD.WIDE R10, R0, 0x4, R10 ;  /* 0x00000004000a1825 */ /* 0x010fe800078e020a */
[----:B------:R-:W-:Y:S01]  /*4880*/  HFMA2 R0, -RZ, RZ, 0, 5.9604644775390625e-08 ;  /* 0x00000001ff007431 */ /* 0x000fe200000001ff */
[----:B---3-5:R3:W5:Y:S04]  /*4890*/  @P1 LDG.E R40, desc[UR4][R10.64] ;  /* 0x000000040a281981 */ /* 0x028768000c1e1900 */
[----:B------:R-:W-:Y:S01]  /*48a0*/  @!P1 PRMT R74, R0, 0x7610, R74 ;  /* 0x00007610004a9816 */ /* 0x000fe2000000004a */
[----:B---3--:R-:W4:Y:S06]  /*48b0*/  @!P1 LDC R40, c[0x0][0x880] ;  /* 0x00022000ff289b82 */ /* 0x008f2c0000000800 */
.L_x_80:
[----:B----45:R-:W-:Y:S01]  /*48c0*/  @!P0 ISETP.EQ.AND P1, PT, R40, RZ, PT ;  /* 0x000000ff2800820c */ /* 0x030fe20003f22270 */
[----:B------:R-:W-:Y:S01]  /*48d0*/  @!UPT UIADD3 URZ, UPT, UPT, URZ, URZ, URZ ;  /* 0x000000fffffff290 */ /* 0x000fe2000fffe0ff */
[----:B------:R-:W-:Y:S11]  /*48e0*/  @!P0 BRA `(.L_x_81) ;  /* 0x0000000000188947 */ /* 0x000ff60003800000 */
[----:B------:R-:W-:Y:S02]  /*48f0*/  LOP3.LUT P0, RZ, R74, 0xff, RZ, 0xc0, !PT ;  /* 0x000000ff4aff7812 */ /* 0x000fe4000780c0ff */
[----:B------:R-:W-:Y:S04]  /*4900*/  ISETP.NE.U32.AND P1, PT, R2, RZ, PT ;  /* 0x000000ff0200720c */ /* 0x000fe80003f25070 */
[----:B------:R-:W-:Y:S04]  /*4910*/  ISETP.NE.AND.EX P1, PT, R3, RZ, PT, P1 ;  /* 0x000000ff0300720c */ /* 0x000fe80003f25310 */
[----:B------:R-:W-:Y:S03]  /*4920*/  PLOP3.LUT P1, PT, P1, PT, PT, 0x8, 0x80 ;  /* 0x000000000080781c */ /* 0x000fe60000f2e170 */
[----:B------:R-:W-:Y:S11]  /*4930*/  @P0 ISETP.EQ.AND P1, PT, R40, RZ, PT ;  /* 0x000000ff2800020c */ /* 0x000ff60003f22270 */
[----:B------:R-:W-:Y:S02]  /*4940*/  @!UPT UIADD3 URZ, UPT, UPT, URZ, URZ, URZ ;  /* 0x000000fffffff290 */ /* 0x000fe4000fffe0ff */
.L_x_81:
[----:B------:R-:W3:Y:S01]  /*4950*/  SYNCS.PHASECHK.TRANS64.TRYWAIT P2, [UR21+0x70], R9 ;  /* 0x00007009ff0075a7 */ /* 0x000ee20008041115 */
[----:B------:R-:W-:Y:S04]  /*4960*/  ELECT P0, URZ, PT ;  /* 0x0000000000ff782f */ /* 0x000fe80003800000 */
[----:B------:R-:W-:Y:S11]  /*4970*/  PLOP3.LUT P1, PT, P1, P0, PT, 0xf2, 0x2f ;  /* 0x00000000002f781c */ /* 0x000ff60000f21e72 */
[----:B------:R-:W-:Y:S02]  /*4980*/  @!UPT UIADD3 URZ, UPT, UPT, URZ, URZ, URZ ;  /* 0x000000fffffff290 */ /* 0x000fe4000fffe0ff */
[----:B------:R-:W-:Y:S05]  /*4990*/  @!P1 IADD3 R8, P0, PT, R16, 0x580, RZ ;  /* 0x0000058010089810 */ /* 0x000fea0007f1e0ff */
[----:B-1----:R-:W-:Y:S01]  /*49a0*/  @!P1 IMAD.X R6, RZ, RZ, R17, P0 ;  /* 0x000000ffff069224 */ /* 0x002fe200000e0611 */
[----:B---3--:R-:W-:Y:S07]  /*49b0*/  @!P2 BRA `(.L_x_82) ;  /* 0x00000054009ca947 */ /* 0x008fee0003800000 */
.L_x_165:
[----:B------:R-:W-:Y:S01]  /*49c0*/  @!P1 R2UR UR5, R8 ;  /* 0x00000000080592ca */ /* 0x000fe200000e0000 */
[----:B------:R-:W-:Y:S01]  /*49d0*/  VOTEU.ALL UP0, P1 ;  /* 0x0000000000ff7886 */ /* 0x000fe20000800000 */
[----:B------:R-:W-:Y:S01]  /*49e0*/  @!P1 R2UR UR4, R6 ;  /* 0x00000000060492ca */ /* 0x000fe200000e0000 */
[----:B-1----:R-:W-:Y:S01]  /*49f0*/  @!P1 IMAD.MOV.U32 R0, RZ, RZ, 0x1000 ;  /* 0x00001000ff009424 */ /* 0x002fe200078e00ff */
[----:B------:R-:W-:Y:S01]  /*4a00*/  UMOV UR8, 0x0 ;  /* 0x0000000000087882 */ /* 0x000fe20000000000 */
[----:B------:R-:W-:Y:S01]  /*4a10*/  UMOV UR9, 0x10000000 ;  /* 0x1000000000097882 */ /* 0x000fe20000000000 */
[----:B------:R-:W-:Y:S01]  /*4a20*/  @!UP0 UIADD3 UR32, UPT, UPT, UR21, 0x200, URZ ;  /* 0x0000020015208890 */ /* 0x000fe2000fffe0ff */
[----:B------:R-:W-:Y:S01]  /*4a30*/  @!P1 IADD3 R8, P0, PT, R16, 0x580, RZ ;  /* 0x0000058010089810 */ /* 0x000fe20007f1e0ff */
[----:B------:R-:W-:Y:S01]  /*4a40*/  VOTEU.ALL UP0, P1 ;  /* 0x0000000000ff7886 */ /* 0x000fe20000800000 */
[----:B------:R-:W-:Y:S03]  /*4a50*/  UPRMT UR6, UR45, 0x654, UR33 ;  /* 0x000006542d067896 */ /* 0x000fe60008000021 */
[----:B------:R-:W-:Y:S02]  /*4a60*/  @!P1 IMAD.X R6, RZ, RZ, R17, P0 ;  /* 0x000000ffff069224 */ /* 0x000fe400000e0611 */
[----:B------:R-:W-:Y:S02]  /*4a70*/  IMAD.U32 R10, RZ, RZ, UR5 ;  /* 0x00000005ff0a7e24 */ /* 0x000fe4000f8e00ff */
[----:B------:R-:W-:Y:S03]  /*4a80*/  IMAD.U32 R11, RZ, RZ, UR4 ;  /* 0x00000004ff0b7e24 */ /* 0x000fe6000f8e00ff */
[----:B------:R-:W-:Y:S02]  /*4a90*/  @!P1 R2UR UR4, R10 ;  /* 0x000000000a0492ca */ /* 0x000fe400000e0000 */
[----:B------:R-:W-:Y:S11]  /*4aa0*/  @!P1 R2UR UR5, R11 ;  /* 0x000000000b0592ca */ /* 0x000ff600000e0000 */
[----:B------:R-:W-:Y:S02]  /*4ab0*/  @!UPT UIADD3 URZ, UPT, UPT, URZ, URZ, URZ ;  /* 0x000000fffffff290 */ /* 0x000fe4000fffe0ff */
[----:B------:R1:W-:Y:S01]  /*4ac0*/  @!UP0 UTMALDG.3D [UR32], [UR4], desc[UR8] ;  /* 0x00000820040085b4 */ /* 0x0003e20008011000 */
[----:B------:R1:W-:Y:S01]  /*4ad0*/  @!P1 SYNCS.ARRIVE.TRANS64.RED.A0TR RZ, [UR21+0x50], R0 ;  /* 0x00005000ffff99a7 */ /* 0x0003e20008300415 */
[----:B------:R-:W-:Y:S01]  /*4ae0*/  SYNCS.ARRIVE.TRANS64.RED.A1T0 RZ, [UR6], RZ ;  /* 0x000000ffffff79a7 */ /* 0x000fe20008100406 */
[----:B------:R-:W3:Y:S02]  /*4af0*/  SYNCS.PHASECHK.TRANS64.TRYWAIT P2, [UR21+0x78], R9 ;  /* 0x00007809ff0075a7 */ /* 0x000ee40008041115 */
[----:B-1-3--:R-:W-:Y:S05]  /*4b00*/  @!P2 BRA `(.L_x_83) ;  /* 0x000000540060a947 */ /* 0x00afea0003800000 */
.L_x_167:
        /* <DEDUP_REMOVED lines=8> */
[----:B------:R-:W-:Y:S01]  /*4b90*/  @!UP0 UIADD3 UR24, UPT, UPT, UR21, 0x1200, URZ ;  /* 0x0000120015188890 */ /* 0x000fe2000fffe0ff */
[----:B------:R-:W-:Y:S01]  /*4ba0*/  VOTEU.ALL UP0, P1 ;  /* 0x0000000000ff7886 */ /* 0x000fe20000800000 */
[----:B------:R-:W-:Y:S01]  /*4bb0*/  UMOV UR27, UR35 ;  /* 0x00000023001b7c82 */ /* 0x000fe20008000000 */
[----:B------:R-:W-:Y:S02]  /*4bc0*/  UMOV UR28, UR36 ;  /* 0x00000024001c7c82 */ /* 0x000fe40008000000 */
[----:B------:R-:W-:Y:S01]  /*4bd0*/  IMAD.U32 R10, RZ, RZ, UR5 ;  /* 0x00000005ff0a7e24 */ /* 0x000fe2000f8e00ff */
[----:B------:R-:W-:Y:S01]  /*4be0*/  UPRMT UR6, UR45, 0x654, UR25 ;  /* 0x000006542d067896 */ /* 0x000fe20008000019 */
[----:B------:R-:W-:Y:S02]  /*4bf0*/  IMAD.U32 R11, RZ, RZ, UR4 ;  /* 0x00000004ff0b7e24 */ /* 0x000fe4000f8e00ff */
[----:B------:R-:W-:Y:S01]  /*4c00*/  @!P1 IMAD.X R6, RZ, RZ, R17, P0 ;  /* 0x000000ffff069224 */ /* 0x000fe200000e0611 */
        /* <DEDUP_REMOVED lines=8> */
.L_x_169:
[----:B------:R-:W-:Y:S01]  /*4c90*/  @!P1 R2UR UR5, R8 ;  /* 0x00000000080592ca */ /* 0x000fe200000e0000 */
[----:B------:R-:W-:Y:S01]  /*4ca0*/  VOTEU.ALL UP0, P1 ;  /* 0x0000000000ff7886 */ /* 0x000fe20000800000 */
[----:B------:R-:W-:Y:S01]  /*4cb0*/  @!P1 R2UR UR4, R6 ;  /* 0x00000000060492ca */ /* 0x000fe200000e0000 */
[----:B-1----:R-:W-:Y:S01]  /*4cc0*/  @!P1 IMAD.MOV.U32 R0, RZ, RZ, 0x1000 ;  /* 0x00001000ff009424 */ /* 0x002fe200078e00ff */
[----:B------:R-:W-:Y:S01]  /*4cd0*/  UMOV UR8, 0x0 ;  /* 0x0000000000087882 */ /* 0x000fe20000000000 */
[----:B------:R-:W-:Y:S01]  /*4ce0*/  UMOV UR9, 0x10000000 ;  /* 0x1000000000097882 */ /* 0x000fe20000000000 */
[----:B------:R-:W-:Y:S01]  /*4cf0*/  @!UP0 UIADD3 UR18, UPT, UPT, UR34, 0x80, URZ ;  /* 0x0000008022128890 */ /* 0x000fe2000fffe0ff */
[----:B------:R-:W-:Y:S01]  /*4d00*/  VIADD R14, R14, 0x1 ;  /* 0x000000010e0e7836 */ /* 0x000fe20000000000 */
[----:B------:R-:W-:Y:S01]  /*4d10*/  @!UP0 UIADD3 UR16, UPT, UPT, UR21, 0x2200, URZ ;  /* 0x0000220015108890 */ /* 0x000fe2000fffe0ff */
[----:B------:R-:W-:Y:S01]  /*4d20*/  VOTEU.ALL UP0, P1 ;  /* 0x0000000000ff7886 */ /* 0x000fe20000800000 */
[----:B------:R-:W-:Y:S01]  /*4d30*/  UMOV UR19, UR35 ;  /* 0x0000002300137c82 */ /* 0x000fe20008000000 */
[----:B------:R-:W-:Y:S02]  /*4d40*/  UMOV UR20, UR36 ;  /* 0x0000002400147c82 */ /* 0x000fe40008000000 */
[----:B------:R-:W-:Y:S01]  /*4d50*/  IMAD.U32 R10, RZ, RZ, UR5 ;  /* 0x00000005ff0a7e24 */ /* 0x000fe2000f8e00ff */
[----:B------:R-:W-:Y:S01]  /*4d60*/  UPRMT UR6, UR45, 0x654, UR17 ;  /* 0x000006542d067896 */ /* 0x000fe20008000011 */
        /* <DEDUP_REMOVED lines=9> */
.L_x_171:
[----:B------:R-:W-:Y:S01]  /*4e00*/  @!P1 IADD3 R6, P0, PT, R16, 0x580, RZ ;  /* 0x0000058010069810 */ /* 0x000fe20007f1e0ff */
[----:B------:R-:W-:Y:S01]  /*4e10*/  VOTEU.ALL UP0, P1 ;  /* 0x0000000000ff7886 */ /* 0x000fe20000800000 */
[----:B------:R-:W-:Y:S01]  /*4e20*/  UMOV UR6, 0x0 ;  /* 0x0000000000067882 */ /* 0x000fe20000000000 */
[----:B------:R-:W-:Y:S01]  /*4e30*/  UMOV UR7, 0x10000000 ;  /* 0x1000000000077882 */ /* 0x000fe20000000000 */
[----:B------:R-:W-:Y:S01]  /*4e40*/  @!P1 R2UR UR5, R6 ;  /* 0x00000000060592ca */ /* 0x000fe200000e0000 */
[----:B-1----:R-:W-:Y:S01]  /*4e50*/  @!P1 IMAD.X R0, RZ, RZ, R17, P0 ;  /* 0x000000ffff009224 */ /* 0x002fe200000e0611 */
[----:B------:R-:W-:Y:S01]  /*4e60*/  @!UP0 UIADD3 UR10, UPT, UPT, UR34, 0xc0, URZ ;  /* 0x000000c0220a8890 */ /* 0x000fe2000fffe0ff */
[----:B------:R-:W-:Y:S01]  /*4e70*/  R2UR UR18, R76 ;  /* 0x000000004c1272ca */ /* 0x000fe200000e0000 */
[----:B------:R-:W-:Y:S01]  /*4e80*/  @!UP0 UIADD3 UR8, UPT, UPT, UR21, 0x3200, URZ ;  /* 0x0000320015088890 */ /* 0x000fe2000fffe0ff */
[----:B------:R-:W-:Y:S01]  /*4e90*/  R2UR UR16, R77 ;  /* 0x000000004d1072ca */ /* 0x000fe200000e0000 */
[----:B------:R-:W-:Y:S01]  /*4ea0*/  @!UP0 UIADD3 UR9, UPT, UPT, UR21, 0x68, URZ ;  /* 0x0000006815098890 */ /* 0x000fe2000fffe0ff */
[----:B------:R-:W-:Y:S01]  /*4eb0*/  @!P1 R2UR UR4, R0 ;  /* 0x00000000000492ca */ /* 0x000fe200000e0000 */
[----:B------:R-:W-:Y:S01]  /*4ec0*/  VOTEU.ALL UP0, P1 ;  /* 0x0000000000ff7886 */ /* 0x000fe20000800000 */
[----:B------:R-:W-:Y:S01]  /*4ed0*/  UMOV UR11, UR35 ;  /* 0x00000023000b7c82 */ /* 0x000fe20008000000 */
[----:B------:R-:W-:Y:S01]  /*4ee0*/  UMOV UR12, UR36 ;  /* 0x00000024000c7c82 */ /* 0x000fe20008000000 */
[C---:B------:R-:W-:Y:S01]  /*4ef0*/  ISETP.NE.AND P0, PT, R14.reuse, 0x2, PT ;  /* 0x000000020e00780c */ /* 0x040fe20003f05270 */
[----:B------:R-:W-:Y:S01]  /*4f00*/  UPLOP3.LUT UP3, UPT, UPT, UPT, UPT, 0x80, 0x8 ;  /* 0x000000000008789c */ /* 0x000fe20003f6f070 */
[----:B------:R-:W-:Y:S01]  /*4f10*/  IMAD.U32 R8, RZ, RZ, UR5 ;  /* 0x00000005ff087e24 */ /* 0x000fe2000f8e00ff */
[----:B------:R-:W-:Y:S01]  /*4f20*/  LOP3.LUT R15, R15, 0x1, RZ, 0x3c, !PT ;  /* 0x000000010f0f7812 */ /* 0x000fe200078e3cff */
[----:B------:R-:W-:Y:S01]  /*4f30*/  UMOV UR36, UR29 ;  /* 0x0000001d00247c82 */ /* 0x000fe20008000000 */
[----:B------:R-:W-:Y:S01]  /*4f40*/  SEL R0, RZ, 0x1, P0 ;  /* 0x00000001ff007807 */ /* 0x000fe20000000000 */
[----:B------:R-:W-:Y:S01]  /*4f50*/  UIADD3 UR20, UPT, UPT, UR13, UR18, URZ ;  /* 0x000000120d147290 */ /* 0x000fe2000fffe0ff */
[----:B------:R-:W-:Y:S01]  /*4f60*/  SEL R14, R14, RZ, P0 ;  /* 0x000000ff0e0e7207 */ /* 0x000fe20000000000 */
[----:B------:R-:W-:Y:S01]  /*4f70*/  UIADD3 UR16, UPT, UPT, UR14, UR16, URZ ;  /* 0x000000100e107290 */ /* 0x000fe2000fffe0ff */
[----:B------:R-:W-:Y:S01]  /*4f80*/  IMAD.U32 R9, RZ, RZ, UR4 ;  /* 0x00000004ff097e24 */ /* 0x000fe2000f8e00ff */
[----:B------:R-:W-:Y:S02]  /*4f90*/  @!P1 R2UR UR4, R8 ;  /* 0x00000000080492ca */ /* 0x000fe400000e0000 */
[----:B------:R-:W-:Y:S02]  /*4fa0*/  LOP3.LUT R13, R13, R0, RZ, 0x3c, !PT ;  /* 0x000000000d0d7212 */ /* 0x000fe400078e3cff */
[----:B------:R-:W-:Y:S11]  /*4fb0*/  @!P1 R2UR UR5, R9 ;  /* 0x00000000090592ca */ /* 0x000ff600000e0000 */
[----:B------:R-:W-:Y:S02]  /*4fc0*/  @!UPT UIADD3 URZ, UPT, UPT, URZ, URZ, URZ ;  /* 0x000000fffffff290 */ /* 0x000fe4000fffe0ff */
[----:B------:R3:W-:Y:S01]  /*4fd0*/  @!UP0 UTMALDG.3D [UR8], [UR4], desc[UR6] ;  /* 0x00000608040085b4 */ /* 0x0007e20008011000 */
[----:B------:R3:W-:Y:S01]  /*4fe0*/  @!P1 SYNCS.ARRIVE.TRANS64.RED.A0TR RZ, [UR21+0x68], R7 ;  /* 0x00006807ffff99a7 */ /* 0x0007e20008300415 */
[----:B------:R-:W-:Y:S01]  /*4ff0*/  SYNCS.ARRIVE.TRANS64.RED.A1T0 RZ, [UR37], RZ ;  /* 0x000000ffffff79a7 */ /* 0x000fe20008100425 */
[----:B------:R-:W-:Y:S05]  /*5000*/  BRA.U UP1, `(.L_x_86) ;  /* 0xfffffff101647547 */ /* 0x000fea000b83ffff */
[----:B------:R-:W-:-:S04]  /*5010*/  SHF.L.U32 R2, R15, 0x1f, RZ ;  /* 0x0000001f0f027819 */ /* 0x000fc800000006ff */
[----:B------:R-:W1:Y:S02]  /*5020*/  SYNCS.PHASECHK.TRANS64.TRYWAIT P0, [UR21+0x70], R2 ;  /* 0x00007002ff0075a7 */ /* 0x000e640008001115 */
[----:B-1----:R-:W-:Y:S05]  /*5030*/  @!P0 BRA `(.L_x_87) ;  /* 0x00000050005c8947 */ /* 0x002fea0003800000 */
.L_x_173:
[----:B------:R-:W4:Y:S02]  /*5040*/  SYNCS.PHASECHK.TRANS64.TRYWAIT P0, [UR21+0x78], R2 ;  /* 0x00007802ff0075a7 */ /* 0x000f240008001115 */
[----:B----4-:R-:W-:Y:S05]  /*5050*/  @!P0 BRA `(.L_x_88) ;  /* 0x00000050006c8947 */ /* 0x010fea0003800000 */
.L_x_175:
[----:B------:R-:W4:Y:S02]  /*5060*/  SYNCS.PHASECHK.TRANS64.TRYWAIT P0, [UR21+0x80], R2 ;  /* 0x00008002ff0075a7 */ /* 0x000f240008001115 */
[----:B----4-:R-:W-:Y:S05]  /*5070*/  @!P0 BRA `(.L_x_89) ;  /* 0x00000050007c8947 */ /* 0x010fea0003800000 */
.L_x_177:
[----:B-1----:R-:W-:-:S07]  /*5080*/  MOV R0, UR21 ;  /* 0x0000001500007c02 */ /* 0x002fce0008000f00 */
.L_x_90:
[----:B-1----:R-:W-:-:S04]  /*5090*/  SHF.L.U32 R2, R15, 0x1f, RZ ;  /* 0x0000001f0f027819 */ /* 0x002fc800000006ff */
[----:B------:R1:W4:Y:S03]  /*50a0*/  SYNCS.PHASECHK.TRANS64.TRYWAIT P0, [R0+URZ+0x88], R2 ;  /* 0x00008802000075a7 */ /* 0x00032600080011ff */
[----:B----4-:R-:W-:Y:S05]  /*50b0*/  @!P0 NANOSLEEP.SYNCS 0x989680 ;  /* 0x009896800000895d */ /* 0x010fea0003900000 */
[----:B------:R-:W4:Y:S02]  /*50c0*/  @!P0 SYNCS.PHASECHK.TRANS64 P0, [R0+URZ+0x88], R2 ;  /* 0x00008802000085a7 */ /* 0x000f2400080010ff */
[----:B--234-:R-:W-:Y:S05]  /*50d0*/  @P0 EXIT ;  /* 0x000000000000094d */ /* 0x01cfea0003800000 */
[----:B------:R-:W-:Y:S05]  /*50e0*/  BRA `(.L_x_90) ;  /* 0xfffffffc00e87947 */ /* 0x000fea000383ffff */
.L_x_75:
[----:B------:R-:W-:-:S06]  /*50f0*/  UISETP.GE.AND UP0, UPT, UR17, 0x4, UPT ;  /* 0x000000041100788c */ /* 0x000fcc000bf06270 */
[----:B------:R-:W-:-:S13]  /*5100*/  PLOP3.LUT P0, PT, PT, PT, UP0, 0x80, 0x8 ;  /* 0x000000000008781c */ /* 0x000fda0003f0f008 */
[----:B-1----:R-:W-:Y:S05]  /*5110*/  @!P0 EXIT ;  /* 0x000000000000894d */ /* 0x002fea0003800000 */
[----:B------:R-:W-:Y:S01]  /*5120*/  BAR.SYNC.DEFER_BLOCKING 0x6, 0xa0 ;  /* 0x0182800000007b1d */ /* 0x000fe20000010000 */
[C---:B------:R-:W-:Y:S01]  /*5130*/  IMAD.SHL.U32 R7, R85.reuse, 0x40, RZ ;  /* 0x0000004055077824 */ /* 0x040fe200078e00ff */
[C---:B------:R-:W-:Y:S01]  /*5140*/  LOP3.LUT R87, R85.reuse, 0x60, RZ, 0xc0, !PT ;  /* 0x0000006055577812 */ /* 0x040fe200078ec0ff */
[C---:B------:R-:W-:Y:S02]  /*5150*/  IMAD.SHL.U32 R4, R85.reuse, 0x20, RZ ;  /* 0x0000002055047824 */ /* 0x040fe400078e00ff */
[----:B------:R-:W-:Y:S02]  /*5160*/  HFMA2 R36, -RZ, RZ, 0, 0 ;  /* 0x00000000ff247431 */ /* 0x000fe400000001ff */
[----:B------:R-:W-:Y:S01]  /*5170*/  IMAD.SHL.U32 R5, R85, 0x8, RZ ;  /* 0x0000000855057824 */ /* 0x000fe200078e00ff */
[----:B------:R-:W-:Y:S01]  /*5180*/  UMOV UR44, 0x400 ;  /* 0x00000400002c7882 */ /* 0x000fe20000000000 */
[----:B------:R-:W1:Y:S01]  /*5190*/  LDC.64 R72, c[0x0][0x8b0] ;  /* 0x00022c00ff487b82 */ /* 0x000e620000000a00 */
[----:B------:R-:W-:Y:S01]  /*51a0*/  ULEA UR44, UR45, UR44, 0x18 ;  /* 0x0000002c2d2c7291 */ /* 0x000fe2000f8ec0ff */
[----:B------:R-:W-:Y:S01]  /*51b0*/  LOP3.LUT R6, R7, 0x180, RZ, 0xc0, !PT ;  /* 0x0000018007067812 */ /* 0x000fe200078ec0ff */
[C---:B------:R-:W-:Y:S01]  /*51c0*/  IMAD.U32 R37, R85.reuse, 0x10000, RZ ;  /* 0x0001000055257824 */ /* 0x040fe200078e00ff */
[----:B------:R-:W-:Y:S01]  /*51d0*/  LOP3.LUT R4, R4, 0xc00, RZ, 0xc0, !PT ;  /* 0x00000c0004047812 */ /* 0x000fe200078ec0ff */
[----:B------:R-:W-:Y:S01]  /*51e0*/  UIADD3 UR4, UPT, UPT, UR44, 0x4200, URZ ;  /* 0x000042002c047890 */ /* 0x000fe2000fffe0ff */
[----:B------:R-:W-:Y:S01]  /*51f0*/  LOP3.LUT R5, R6, 0x30, R5, 0xf8, !PT ;  /* 0x0000003006057812 */ /* 0x000fe200078ef805 */
[----:B------:R-:W-:Y:S01]  /*5200*/  IMAD.SHL.U32 R6, R85, 0x2, RZ ;  /* 0x0000000255067824 */ /* 0x000fe200078e00ff */
[----:B------:R-:W2:Y:S01]  /*5210*/  LDC.64 R70, c[0x0][0x8a8] ;  /* 0x00022a00ff467b82 */ /* 0x000ea20000000a00 */
[----:B------:R-:W-:Y:S01]  /*5220*/  LOP3.LUT R4, R4, 0x40, R7, 0xf8, !PT ;  /* 0x0000004004047812 */ /* 0x000fe200078ef807 */
[----:B------:R-:W-:Y:S01]  /*5230*/  UIADD3 UR5, UPT, UPT, UR44, 0x200, URZ ;  /* 0x000002002c057890 */ /* 0x000fe2000fffe0ff */
[----:B------:R-:W-:Y:S01]  /*5240*/  LOP3.LUT R37, R37, 0x600000, RZ, 0xc0, !PT ;  /* 0x0060000025257812 */ /* 0x000fe200078ec0ff */
[----:B------:R-:W-:Y:S01]  /*5250*/  IMAD.MOV.U32 R84, RZ, RZ, RZ ;  /* 0x000000ffff547224 */ /* 0x000fe200078e00ff */
[----:B------:R-:W-:Y:S01]  /*5260*/  LOP3.LUT R85, R85, 0x2, RZ, 0xc0, !PT ;  /* 0x0000000255557812 */ /* 0x000fe200078ec0ff */
[----:B------:R-:W-:Y:S01]  /*5270*/  IMAD.MOV.U32 R79, RZ, RZ, RZ ;  /* 0x000000ffff4f7224 */ /* 0x000fe200078e00ff */
[----:B------:R-:W-:-:S02]  /*5280*/  LOP3.LUT R5, R5, 0x20, R6, 0x78, !PT ;  /* 0x0000002005057812 */ /* 0x000fc400078e7806 */
[----:B------:R-:W-:Y:S01]  /*5290*/  CS2R R82, SRZ ;  /* 0x0000000000527805 */ /* 0x000fe2000001ff00 */
[----:B------:R-:W3:Y:S01]  /*52a0*/  LDS R0, [UR44+0x150] ;  /* 0x0001502cff007984 */ /* 0x000ee20008000800 */
[----:B------:R-:W-:Y:S01]  /*52b0*/  LOP3.LUT R4, R4, 0x200, R7, 0xf8, !PT ;  /* 0x0000020004047812 */ /* 0x000fe200078ef807 */
[----:B------:R-:W-:Y:S01]  /*52c0*/  IMAD.U32 R88, RZ, RZ, UR5 ;  /* 0x00000005ff587e24 */ /* 0x000fe2000f8e00ff */
[----:B------:R-:W-:Y:S01]  /*52d0*/  MOV R81, RZ ;  /* 0x000000ff00517202 */ /* 0x000fe20000000f00 */
[----:B------:R-:W-:Y:S01]  /*52e0*/  IMAD.MOV R80, RZ, RZ, -R85 ;  /* 0x000000ffff507224 */ /* 0x000fe200078e0a55 */
[----:B------:R-:W-:Y:S01]  /*52f0*/  LOP3.LUT R69, R4, R5, RZ, 0xfc, !PT ;  /* 0x0000000504457212 */ /* 0x000fe200078efcff */
[----:B------:R-:W-:Y:S01]  /*5300*/  IMAD.U32 R86, RZ, RZ, UR4 ;  /* 0x00000004ff567e24 */ /* 0x000fe2000f8e00ff */
[----:B------:R-:W4:Y:S01]  /*5310*/  LDCU UR58, c[0x0][0x370] ;  /* 0x00006e00ff3a77ac */ /* 0x000f220008000800 */
[----:B------:R-:W1:Y:S01]  /*5320*/  LDCU.64 UR62, c[0x0][0x348] ;  /* 0x00006900ff3e77ac */ /* 0x000e620008000a00 */
[----:B------:R-:W1:Y:S01]  /*5330*/  LDCU UR43, c[0x0][0xb0c] ;  /* 0x00016180ff2b77ac */ /* 0x000e620008000800 */
[----:B------:R-:W1:Y:S01]  /*5340*/  LDCU UR39, c[0x0][0xb30] ;  /* 0x00016600ff2777ac */ /* 0x000e620008000800 */
[----:B------:R-:W1:Y:S01]  /*5350*/  LDCU.64 UR56, c[0x0][0x888] ;  /* 0x00011100ff3877ac */ /* 0x000e620008000a00 */
[----:B------:R-:W1:Y:S01]  /*5360*/  LDCU.64 UR40, c[0x0][0xb28] ;  /* 0x00016500ff2877ac */ /* 0x000e620008000a00 */
[----:B------:R-:W1:Y:S01]  /*5370*/  LDCU.64 UR60, c[0x0][0x890] ;  /* 0x00011200ff3c77ac */ /* 0x000e620008000a00 */
[----:B------:R-:W1:Y:S01]  /*5380*/  LDCU.128 UR52, c[0x0][0xb10] ;  /* 0x00016200ff3477ac */ /* 0x000e620008000c00 */
[----:B------:R-:W1:Y:S02]  /*5390*/  LDCU UR47, c[0x0][0x374] ;  /* 0x00006e80ff2f77ac */ /* 0x000e640008000800 */
[----:B-1234-:R-:W-:-:S07]  /*53a0*/  IMAD.IADD R37, R0, 0x1, R37 ;  /* 0x0000000100257824 */ /* 0x01efce00078e0225 */
.L_x_132:
[----:B------:R-:W-:Y:S02]  /*53b0*/  LEA R3, R79, UR44, 0x3 ;  /* 0x0000002c4f037c11 */ /* 0x000fe4000f8e18ff */
[----:B------:R-:W-:Y:S02]  /*53c0*/  SHF.L.U32 R0, R83, 0x1f, RZ ;  /* 0x0000001f53007819 */ /* 0x000fe400000006ff */
[----:B-1----:R-:W-:Y:S02]  /*53d0*/  LEA R4, R79, UR44, 0x4 ;  /* 0x0000002c4f047c11 */ /* 0x002fe4000f8e20ff */
[----:B------:R-:W1:Y:S02]  /*53e0*/  SYNCS.PHASECHK.TRANS64.TRYWAIT P0, [R3+URZ+0xa0], R0 ;  /* 0x0000a000030075a7 */ /* 0x000e6400080011ff */
[----:B-1----:R-:W-:Y:S05]  /*53f0*/  @!P0 BRA `(.L_x_91) ;  /* 0x0000004c00b48947 */ /* 0x002fea0003800000 */
.L_x_178:
        /* <DEDUP_REMOVED lines=8> */
[----:B--2---:R-:W-:Y:S11]  /*5480*/  LOP3.LUT P0, RZ, R6, 0x1, RZ, 0xc0, !PT ;  /* 0x0000000106ff7812 */ /* 0x004ff6000780c0ff */
[----:B------:R-:W-:Y:S02]  /*5490*/  @!UPT UIADD3 URZ, UPT, UPT, URZ, URZ, URZ ;  /* 0x000000fffffff290 */ /* 0x000fe4000fffe0ff */
[----:B---3--:R-:W-:Y:S01]  /*54a0*/  VOTEU.ANY UP1, P0 ;  /* 0x0000000000ff7886 */ /* 0x008fe20000020100 */
[----:B------:R-:W-:Y:S01]  /*54b0*/  PLOP3.LUT P0, PT, PT, PT, UP1, 0x80, 0x8 ;  /* 0x000000000008781c */ /* 0x000fe20003f0f018 */
[----:B------:R-:W-:Y:S11]  /*54c0*/  UP2UR UR46, UPR, URZ, 0x2 ;  /* 0x00000002ff2e7883 */ /* 0x000ff60008000000 */
[----:B------:R-:W-:Y:S01]  /*54d0*/  @!UPT UIADD3 URZ, UPT, UPT, URZ, URZ, URZ ;  /* 0x000000fffffff290 */ /* 0x000fe2000fffe0ff */
[----:B-1----:R-:W-:Y:S02]  /*54e0*/  @P0 SHF.R.U32.HI R0, RZ, 0x10, R5 ;  /* 0x00000010ff000819 */ /* 0x002fe40000011605 */
        /* <DEDUP_REMOVED lines=12> */
[----:B------:R-:W2:Y:S01]  /*55b0*/  LDCU UR12, c[0x0][0xb20] ;  /* 0x00016400ff0c77ac */ /* 0x000ea20008000800 */
[----:B------:R-:W-:Y:S02]  /*55c0*/  UIMAD.WIDE.U32 UR4, UR47, UR55, URZ ;  /* 0x000000372f0472a5 */ /* 0x000fe4000f8e00ff */
[----:B------:R-:W-:Y:S02]  /*55d0*/  UIMAD.WIDE.U32 UR6, UR58, UR52, URZ ;  /* 0x000000343a0672a5 */ /* 0x000fe4000f8e00ff */
[----:B------:R-:W-:Y:S02]  /*55e0*/  UISETP.NE.AND UP0, UPT, UR54, 0x1, UPT ;  /* 0x000000013600788c */ /* 0x000fe4000bf05270 */
[----:B------:R-:W-:Y:S02]  /*55f0*/  UIMAD.WIDE.U32 UR8, UR37, UR55, URZ ;  /* 0x00000037250872a5 */ /* 0x000fe4000f8e00ff */
[----:B------:R-:W-:Y:S02]  /*5600*/  UIMAD.WIDE.U32 UR10, UR38, UR52, URZ ;  /* 0x00000034260a72a5 */ /* 0x000fe4000f8e00ff */
[----:B------:R-:W-:Y:S02]  /*5610*/  UISETP.NE.AND UP1, UPT, UR43, 0x1, UPT ;  /* 0x000000012b00788c */ /* 0x000fe4000bf25270 */
[----:B------:R-:W-:Y:S01]  /*5620*/  UISETP.NE.AND UP2, UPT, UR42, 0x1, UPT ;  /* 0x000000012a00788c */ /* 0x000fe2000bf45270 */
[----:B------:R-:W-:Y:S02]  /*5630*/  UMOV UR4, UR5 ;  /* 0x0000000500047c82 */ /* 0x000fe40008000000 */
[----:B--2---:R-:W-:Y:S03]  /*5640*/  USHF.R.U32.HI UR5, URZ, UR12, UR4 ;  /* 0x0000000cff057299 */ /* 0x004fe60008011604 */
[----:B------:R-:W-:Y:S02]  /*5650*/  UMOV UR4, UR7 ;  /* 0x0000000700047c82 */ /* 0x000fe40008000000 */
[----:B------:R-:W-:Y:S02]  /*5660*/  USHF.R.U32.HI UR7, URZ, UR53, UR4 ;  /* 0x00000035ff077299 */ /* 0x000fe40008011604 */
[----:B------:R-:W-:Y:S02]  /*5670*/  USEL UR4, UR47, UR5, !UP0 ;  /* 0x000000052f047287 */ /* 0x000fe4000c000000 */
[----:B------:R-:W-:Y:S01]  /*5680*/  USEL UR7, UR58, UR7, !UP1 ;  /* 0x000000073a077287 */ /* 0x000fe2000c800000 */
[----:B------:R-:W-:Y:S01]  /*5690*/  UMOV UR5, UR9 ;  /* 0x0000000900057c82 */ /* 0x000fe20008000000 */
[----:B------:R-:W-:Y:S02]  /*56a0*/  UIMAD.WIDE.U32 UR8, UR4, UR40, URZ ;  /* 0x00000028040872a5 */ /* 0x000fe4000f8e00ff */
[----:B------:R-:W-:Y:S03]  /*56b0*/  USHF.R.U32.HI UR6, URZ, UR12, UR5 ;  /* 0x0000000cff067299 */ /* 0x000fe60008011605 */
[----:B------:R-:W-:Y:S01]  /*56c0*/  UMOV UR5, UR11 ;  /* 0x0000000b00057c82 */ /* 0x000fe20008000000 */
[----:B------:R-:W-:Y:S02]  /*56d0*/  UIMAD.WIDE.U32 UR10, UR7, UR40, URZ ;  /* 0x00000028070a72a5 */ /* 0x000fe4000f8e00ff */
[----:B------:R-:W-:Y:S02]  /*56e0*/  USHF.R.U32.HI UR12, URZ, UR53, UR5 ;  /* 0x00000035ff0c7299 */ /* 0x000fe40008011605 */
[----:B------:R-:W-:Y:S01]  /*56f0*/  USEL UR6, UR37, UR6, !UP0 ;  /* 0x0000000625067287 */ /* 0x000fe2000c000000 */
[----:B------:R-:W-:Y:S02]  /*5700*/  UMOV UR5, UR9 ;  /* 0x0000000900057c82 */ /* 0x000fe40008000000 */
[----:B------:R-:W-:Y:S01]  /*5710*/  UMOV UR10, UR11 ;  /* 0x0000000b000a7c82 */ /* 0x000fe20008000000 */
[----:B------:R-:W-:Y:S02]  /*5720*/  @UP2 USHF.R.U32.HI UR4, URZ, UR41, UR5 ;  /* 0x00000029ff042299 */ /* 0x000fe40008011605 */
[----:B------:R-:W-:Y:S02]  /*5730*/  @UP2 USHF.R.U32.HI UR7, URZ, UR41, UR10 ;  /* 0x00000029ff072299 */ /* 0x000fe4000801160a */
[----:B------:R-:W-:Y:S02]  /*5740*/  UIMAD UR4, UR42, UR4, URZ ;  /* 0x000000042a0472a4 */ /* 0x000fe4000f8e02ff */
        /* <DEDUP_REMOVED lines=8> */
[----:B------:R-:W-:Y:S02]  /*57d0*/  USEL UR11, UR6, UR4, !UP2 ;  /* 0x00000004060b7287 */ /* 0x000fe4000d000000 */
[----:B------:R-:W-:Y:S02]  /*57e0*/  UIADD3 UR8, UPT, UPT, -UR5, URZ, URZ ;  /* 0x000000ff05087290 */ /* 0x000fe4000fffe1ff */
[----:B------:R-:W-:Y:S01]  /*57f0*/  UIADD3 UR10, UPT, UPT, -UR11, URZ, URZ ;  /* 0x000000ff0b0a7290 */ /* 0x000fe2000fffe1ff */
[----:B------:R-:W-:Y:S01]  /*5800*/  @!UP0 UMOV UR4, UR9 ;  /* 0x0000000900048c82 */ /* 0x000fe20008000000 */
[----:B------:R-:W-:Y:S02]  /*5810*/  UIADD3 UR9, UPT, UPT, -UR6, URZ, URZ ;  /* 0x000000ff06097290 */ /* 0x000fe4000fffe1ff */
[----:B------:R-:W-:Y:S02]  /*5820*/  @!UP0 USHF.R.U32.HI UR4, URZ, UR41, UR4 ;  /* 0x00000029ff048299 */ /* 0x000fe40008011604 */
[----:B------:R-:W-:Y:S02]  /*5830*/  UIMAD UR10, UR42, UR10, UR6 ;  /* 0x0000000a2a0a72a4 */ /* 0x000fe4000f8e0206 */
[----:B------:R-:W-:Y:S04]  /*5840*/  @!UP0 USEL UR4, UR5, UR4, !UP2 ;  /* 0x0000000405048287 */ /* 0x000fe8000d000000 */
[----:B------:R-:W-:Y:S02]  /*5850*/  @!UP0 UIMAD UR10, UR7, UR10, UR4 ;  /* 0x0000000a070a82a4 */ /* 0x000fe4000f8e0204 */
[----:B------:R-:W-:Y:S02]  /*5860*/  @!UP0 UIADD3 UR11, UPT, UPT, UR11, -UR4, URZ ;  /* 0x800000040b0b8290 */ /* 0x000fe4000fffe0ff */
[----:B------:R-:W-:Y:S02]  /*5870*/  UIMAD UR7, UR43, UR8, UR38 ;  /* 0x000000082b0772a4 */ /* 0x000fe4000f8e0226 */
[----:B------:R-:W-:Y:S02]  /*5880*/  @!UP0 UIMAD UR6, UR11, UR42, UR5 ;  /* 0x0000002a0b0682a4 */ /* 0x000fe4000f8e0205 */
[----:B------:R-:W-:Y:S01]  /*5890*/  UIMAD UR4, UR54, UR9, UR37 ;  /* 0x00000009360472a4 */ /* 0x000fe2000f8e0225 */
[----:B------:R-:W-:Y:S02]  /*58a0*/  @!UP0 UMOV UR5, UR10 ;  /* 0x0000000a00058c82 */ /* 0x000fe40008000000 */
[----:B------:R-:W-:Y:S02]  /*58b0*/  UIMAD UR38, UR5, UR43, UR7 ;  /* 0x0000002b052672a4 */ /* 0x000fe4000f8e0207 */
[----:B------:R-:W-:Y:S11]  /*58c0*/  UIMAD UR37, UR6, UR54, UR4 ;  /* 0x00000036062572a4 */ /* 0x000ff6000f8e0204 */
[----:B------:R-:W-:Y:S01]  /*58d0*/  @!UPT UIADD3 URZ, UPT, UPT, URZ, URZ, URZ ;  /* 0x000000fffffff290 */ /* 0x000fe2000fffe0ff */
.L_x_92:
[----:B------:R-:W-:Y:S01]  /*58e0*/  UISETP.NE.AND UP0, UPT, UR39, 0x1, UPT ;  /* 0x000000012700788c */ /* 0x000fe2000bf05270 */
[----:B------:R-:W-:Y:S01]  /*58f0*/  R2UR UR11, R88 ;  /* 0x00000000580b72ca */ /* 0x000fe200000e0000 */
[----:B------:R-:W-:Y:S01]  /*5900*/  USHF.L.U32 UR50, UR16, 0x6, URZ ;  /* 0x0000000610327899 */ /* 0x000fe200080006ff */
[----:B------:R-:W-:Y:S01]  /*5910*/  IADD3 R79, PT, PT, R79, 0x1, RZ ;  /* 0x000000014f4f7810 */ /* 0x000fe20007ffe0ff */
[----:B------:R-:W-:Y:S07]  /*5920*/  USHF.L.U32 UR49, UR20, 0x8, URZ ;  /* 0x0000000814317899 */ /* 0x000fee00080006ff */
[----:B------:R-:W2:Y:S01]  /*5930*/  @!UP0 LDCU.128 UR12, c[0x0][0xb10] ;  /* 0x00016200ff0c87ac */ /* 0x000ea20008000c00 */
[----:B------:R-:W3:Y:S01]  /*5940*/  @!UP0 LDCU UR5, c[0x0][0xb0c] ;  /* 0x00016180ff0587ac */ /* 0x000ee20008000800 */
[----:B------:R-:W4:Y:S01]  /*5950*/  @!UP0 LDCU UR10, c[0x0][0xb20] ;  /* 0x00016400ff0a87ac */ /* 0x000f220008000800 */
[----:B--2---:R-:W-:Y:S02]  /*5960*/  UIMAD.WIDE.U32 UR8, UR38, UR12, URZ ;  /* 0x0000000c260872a5 */ /* 0x004fe4000f8e00ff */
[----:B------:R-:W-:Y:S02]  /*5970*/  UIMAD.WIDE.U32 UR6, UR37, UR15, URZ ;  /* 0x0000000f250672a5 */ /* 0x000fe4000f8e00ff */
[----:B------:R-:W-:Y:S03]  /*5980*/  @!UP0 UISETP.NE.AND UP1, UPT, UR14, 0x1, UPT ;  /* 0x000000010e00888c */ /* 0x000fe6000bf25270 */
[----:B------:R-:W-:Y:S01]  /*5990*/  @!UP0 UMOV UR4, UR9 ;  /* 0x0000000900048c82 */ /* 0x000fe20008000000 */
[----:B---3--:R-:W-:Y:S02]  /*59a0*/  @!UP0 UISETP.NE.AND UP2, UPT, UR5, 0x1, UPT ;  /* 0x000000010500888c */ /* 0x008fe4000bf45270 */
[----:B------:R-:W-:Y:S01]  /*59b0*/  @!UP0 USHF.R.U32.HI UR4, URZ, UR13, UR4 ;  /* 0x0000000dff048299 */ /* 0x000fe20008011604 */
[----:B------:R-:W-:Y:S02]  /*59c0*/  @!UP0 UMOV UR6, UR7 ;  /* 0x0000000700068c82 */ /* 0x000fe40008000000 */
[----:B----4-:R-:W-:Y:S02]  /*59d0*/  @!UP0 USHF.R.U32.HI UR6, URZ, UR10, UR6 ;  /* 0x0000000aff068299 */ /* 0x010fe40008011606 */
[----:B------:R-:W-:Y:S02]  /*59e0*/  @!UP0 USEL UR7, UR38, UR4, !UP2 ;  /* 0x0000000426078287 */ /* 0x000fe4000d000000 */
[----:B------:R-:W-:Y:S04]  /*59f0*/  @!UP0 USEL UR6, UR37, UR6, !UP1 ;  /* 0x0000000625068287 */ /* 0x000fe8000c800000 */
[----:B------:R-:W-:Y:S02]  /*5a00*/  @!UP0 UIADD3 UR4, UPT, UPT, -UR7, UR6, URZ ;  /* 0x0000000607048290 */ /* 0x000fe4000fffe1ff */
[----:B------:R-:W-:Y:S02]  /*5a10*/  @!UP0 UIADD3 UR6, UPT, UPT, UR7, -UR6, URZ ;  /* 0x8000000607068290 */ /* 0x000fe4000fffe0ff */
[----:B------:R-:W-:Y:S02]  /*5a20*/  @!UP0 UIMAD UR38, UR4, UR5, UR38 ;  /* 0x00000005042682a4 */ /* 0x000fe4000f8e0226 */
[----:B------:R-:W-:Y:S02]  /*5a30*/  @!UP0 UIMAD UR37, UR6, UR14, UR37 ;  /* 0x0000000e062582a4 */ /* 0x000fe4000f8e0225 */
[----:B------:R-:W-:Y:S09]  /*5a40*/  ULOP3.LUT UP0, URZ, UR11, 0x1b0, URZ, 0xc0, !UPT ;  /* 0x000001b00bff7892 */ /* 0x000ff2000f80c0ff */
[----:B------:R-:W-:Y:S05]  /*5a50*/  BRA.U !UP0, `(.L_x_93) ;  /* 0x0000000108407547 */ /* 0x000fea000b800000 */
[----:B------:R-:W2:Y:S01]  /*5a60*/  LDCU.64 UR8, c[0x4][0x88] ;  /* 0x01001100ff0877ac */ /* 0x000ea20008000a00 */
[----:B------:R-:W-:Y:S01]  /*5a70*/  MOV R3, 0x0 ;  /* 0x0000000000037802 */ /* 0x000fe20000000f00 */
[----:B------:R-:W-:Y:S02]  /*5a80*/  HFMA2 R12, -RZ, RZ, 0, 5.9604644775390625e-08 ;  /* 0x00000001ff0c7431 */ /* 0x000fe400000001ff */
[----:B------:R-:W-:Y:S02]  /*5a90*/  IMAD.MOV.U32 R8, RZ, RZ, 0x70 ;  /* 0x00000070ff087424 */ /* 0x000fe400078e00ff */
[----:B------:R-:W-:Y:S01]  /*5aa0*/  IMAD.MOV.U32 R13, RZ, RZ, RZ ;  /* 0x000000ffff0d7224 */ /* 0x000fe200078e00ff */
[----:B------:R-:W3:Y:S01]  /*5ab0*/  LDCU.64 UR6, c[0x4][0x90] ;  /* 0x01001200ff0677ac */ /* 0x000ee20008000a00 */
[----:B------:R-:W4:Y:S01]  /*5ac0*/  LDC.64 R2, c[0x4][R3] ;  /* 0x0100000003027b82 */ /* 0x000f220000000a00 */
[----:B------:R-:W1:Y:S01]  /*5ad0*/  LDCU.64 UR4, c[0x4][0x8] ;  /* 0x01000100ff0477ac */ /* 0x000e620008000a00 */
[----:B--2---:R-:W-:Y:S01]  /*5ae0*/  MOV R5, UR9 ;  /* 0x0000000900057c02 */ /* 0x004fe20008000f00 */
[----:B------:R-:W-:Y:S01]  /*5af0*/  IMAD.U32 R4, RZ, RZ, UR8 ;  /* 0x00000008ff047e24 */ /* 0x000fe2000f8e00ff */
[----:B---3--:R-:W-:Y:S01]  /*5b00*/  MOV R7, UR7 ;  /* 0x0000000700077c02 */ /* 0x008fe20008000f00 */
[----:B------:R-:W-:Y:S01]  /*5b10*/  IMAD.U32 R6, RZ, RZ, UR6 ;  /* 0x00000006ff067e24 */ /* 0x000fe2000f8e00ff */
[----:B-1----:R-:W-:Y:S01]  /*5b20*/  MOV R11, UR5 ;  /* 0x00000005000b7c02 */ /* 0x002fe20008000f00 */
[----:B------:R-:W-:Y:S02]  /*5b30*/  IMAD.U32 R10, RZ, RZ, UR4 ;  /* 0x00000004ff0a7e24 */ /* 0x000fe4000f8e00ff */
[----:B------:R-:W-:Y:S07]  /*5b40*/  LEPC R20, `(.L_x_93) ;  /* 0x000000001014794e */ /* 0x000fee0000000000 */
[----:B----45:R-:W-:Y:S05]  /*5b50*/  CALL.ABS.NOINC R2 ;  /* 0x0000000002007343 */ /* 0x030fea0003c00000 */
.L_x_93:
[----:B------:R-:W-:Y:S01]  /*5b60*/  LOP3.LUT P0, RZ, R86, 0x1b0, RZ, 0xc0, !PT ;  /* 0x000001b056ff7812 */ /* 0x000fe2000780c0ff */
[----:B------:R-:W-:Y:S11]  /*5b70*/  BSSY.RECONVERGENT B6, `(.L_x_94) ;  /* 0x0000013000067945 */ /* 0x000ff60003800200 */
[----:B------:R-:W-:Y:S01]  /*5b80*/  @!UPT UIADD3 URZ, UPT, UPT, URZ, URZ, URZ ;  /* 0x000000fffffff290 */ /* 0x000fe2000fffe0ff */
[----:B------:R-:W-:Y:S05]  /*5b90*/  @!P0 BRA `(.L_x_95) ;  /* 0x0000000000408947 */ /* 0x000fea0003800000 */
        /* <DEDUP_REMOVED lines=16> */
.L_x_95:
[----:B------:R-:W-:Y:S05]  /*5ca0*/  BSYNC.RECONVERGENT B6 ;  /* 0x0000000000067941 */ /* 0x000fea0003800200 */
.L_x_94:
[----:B------:R-:W-:Y:S01]  /*5cb0*/  R2UR UR4, R78 ;  /* 0x000000004e0472ca */ /* 0x000fe200000e0000 */
[----:B------:R-:W-:Y:S01]  /*5cc0*/  UISETP.NE.U32.AND UP0, UPT, UR60, URZ, UPT ;  /* 0x000000ff3c00728c */ /* 0x000fe2000bf05070 */
[----:B------:R-:W-:Y:S02]  /*5cd0*/  ISETP.NE.U32.AND P4, PT, R72, RZ, PT ;  /* 0x000000ff4800720c */ /* 0x000fe40003f85070 */
[----:B------:R-:W-:Y:S01]  /*5ce0*/  ISETP.NE.U32.AND P2, PT, RZ, UR56, PT ;  /* 0x00000038ff007c0c */ /* 0x000fe2000bf45070 */
[----:B------:R-:W-:Y:S01]  /*5cf0*/  UISETP.NE.AND.EX UP1, UPT, UR61, URZ, UPT, UP0 ;  /* 0x000000ff3d00728c */ /* 0x000fe2000bf25300 */
[----:B------:R-:W-:Y:S01]  /*5d00*/  ISETP.NE.AND.EX P4, PT, R73, RZ, PT, P4 ;  /* 0x000000ff4900720c */ /* 0x000fe20003f85340 */
[----:B------:R-:W-:Y:S01]  /*5d10*/  UPLOP3.LUT UP0, UPT, UPT, UPT, UPT, 0x40, 0x4 ;  /* 0x000000000004789c */ /* 0x000fe20003f0e870 */
[----:B------:R-:W-:Y:S05]  /*5d20*/  ISETP.NE.AND.EX P2, PT, RZ, UR57, PT, P2 ;  /* 0x00000039ff007c0c */ /* 0x000fea000bf45320 */
[----:B------:R-:W-:Y:S06]  /*5d30*/  UISETP.NE.AND UP2, UPT, UR4, URZ, UPT ;  /* 0x000000ff0400728c */ /* 0x000fec000bf45270 */
[----:B------:R-:W-:Y:S05]  /*5d40*/  PLOP3.LUT P1, PT, PT, PT, UP2, 0x80, 0x8 ;  /* 0x000000000008781c */ /* 0x000fea0003f2f028 */
[----:B------:R-:W-:Y:S06]  /*5d50*/  @UP2 UPLOP3.LUT UP0, UPT, UPT, UPT, UP1, 0x80, 0x8 ;  /* 0x000000000008289c */ /* 0x000fec0003f0f010 */
[----:B------:R-:W-:Y:S01]  /*5d60*/  PLOP3.LUT P0, PT, PT, PT, UP0, 0x80, 0x8 ;  /* 0x000000000008781c */ /* 0x000fe20003f0f008 */
[----:B------:R-:W-:Y:S01]  /*5d70*/  @!UPT UIADD3 URZ, UPT, UPT, URZ, URZ, URZ ;  /* 0x000000fffffff290 */ /* 0x000fe2000fffe0ff */
[----:B------:R-:W-:Y:S11]  /*5d80*/  BRA.U !UP1, `(.L_x_96) ;  /* 0x00000001093c7547 */ /* 0x000ff6000b800000 */
[----:B------:R-:W-:Y:S01]  /*5d90*/  UISETP.NE.U32.AND UP0, UPT, UR56, URZ, UPT ;  /* 0x000000ff3800728c */ /* 0x000fe2000bf05070 */
[----:B-1----:R-:W-:Y:S01]  /*5da0*/  HFMA2 R0, -RZ, RZ, 0, 5.9604644775390625e-08 ;  /* 0x00000001ff007431 */ /* 0x002fe200000001ff */
[----:B------:R-:W1:Y:S01]  /*5db0*/  LDCU.64 UR8, c[0x0][0x358] ;  /* 0x00006b00ff0877ac */ /* 0x000e620008000a00 */
[----:B------:R-:W-:Y:S01]  /*5dc0*/  IMAD.MOV.U32 R74, RZ, RZ, 0x1 ;  /* 0x00000001ff4a7424 */ /* 0x000fe200078e00ff */
[----:B------:R-:W-:Y:S06]  /*5dd0*/  UISETP.NE.AND.EX UP0, UPT, UR57, URZ, UPT, UP0 ;  /* 0x000000ff3900728c */ /* 0x000fec000bf05300 */
[----:B------:R-:W-:Y:S05]  /*5de0*/  PLOP3.LUT P3, PT, PT, PT, UP0, 0x80, 0x8 ;  /* 0x000000000008781c */ /* 0x000fea0003f6f008 */
[----:B------:R-:W2:Y:S01]  /*5df0*/  @UP0 LDCU.64 UR4, c[0x0][0x888] ;  /* 0x00011100ff0407ac */ /* 0x000ea20008000a00 */
[----:B------:R-:W-:Y:S07]  /*5e00*/  @UP0 UIMAD UR6, UR36, UR60, URZ ;  /* 0x0000003c240602a4 */ /* 0x000fee000f8e02ff */
[----:B------:R-:W-:Y:S01]  /*5e10*/  @!P3 PRMT R74, R0, 0x7610, R74 ;  /* 0x00007610004ab816 */ /* 0x000fe2000000004a */
[----:B--2---:R-:W-:Y:S06]  /*5e20*/  @UP0 UIMAD.WIDE UR4, UR6, 0x4, UR4 ;  /* 0x00000004060408a5 */ /* 0x004fec000f8e0204 */
[----:B-----5:R-:W-:Y:S01]  /*5e30*/  IMAD.U32 R40, RZ, RZ, UR4 ;  /* 0x00000004ff287e24 */ /* 0x020fe2000f8e00ff */
[----:B------:R-:W-:Y:S04]  /*5e40*/  MOV R41, UR5 ;  /* 0x0000000500297c02 */ /* 0x000fe80008000f00 */
[----:B------:R-:W2:Y:S01]  /*5e50*/  @!UP0 LDCU UR4, c[0x0][0x880] ;  /* 0x00011000ff0487ac */ /* 0x000ea20008000800 */
[----:B-1----:R3:W5:Y:S02]  /*5e60*/  @P3 LDG.E R40, desc[UR8][R40.64] ;  /* 0x0000000828283981 */ /* 0x002764000c1e1900 */
[----:B--23--:R-:W-:Y:S02]  /*5e70*/  @!P3 IMAD.U32 R40, RZ, RZ, UR4 ;  /* 0x00000004ff28be24 */ /* 0x00cfe4000f8e00ff */
.L_x_96:
[----:B------:R-:W-:Y:S05]  /*5e80*/  @!P4 BRA `(.L_x_97) ;  /* 0x000000000024c947 */ /* 0x000fea0003800000 */
[----:B------:R-:W-:Y:S01]  /*5e90*/  ISETP.NE.U32.AND P3, PT, R70, RZ, PT ;  /* 0x000000ff4600720c */ /* 0x000fe20003f65070 */
[----:B------:R-:W2:Y:S03]  /*5ea0*/  LDCU.64 UR4, c[0x0][0x358] ;  /* 0x00006b00ff0477ac */ /* 0x000ea60008000a00 */
[----:B------:R-:W-:Y:S11]  /*5eb0*/  ISETP.NE.AND.EX P3, PT, R71, RZ, PT, P3 ;  /* 0x000000ff4700720c */ /* 0x000ff60003f65330 */
[----:B------:R-:W-:Y:S02]  /*5ec0*/  @!UPT UIADD3 URZ, UPT, UPT, URZ, URZ, URZ ;  /* 0x000000fffffff290 */ /* 0x000fe4000fffe0ff */
[----:B------:R-:W3:Y:S01]  /*5ed0*/  @P3 LDC.64 R2, c[0x0][0x8a8] ;  /* 0x00022a00ff023b82 */ /* 0x000ee20000000a00 */
[----:B-1----:R-:W-:Y:S04]  /*5ee0*/  @P3 IMAD R0, R72, UR36, RZ ;  /* 0x0000002448003c24 */ /* 0x002fe8000f8e02ff */
[----:B---3--:R-:W-:Y:S05]  /*5ef0*/  @P3 IMAD.WIDE R2, R0, 0x4, R2 ;  /* 0x0000000400023825 */ /* 0x008fea00078e0202 */
[----:B--2--5:R2:W5:Y:S02]  /*5f00*/  @P3 LDG.E R38, desc[UR4][R2.64] ;  /* 0x0000000402263981 */ /* 0x024564000c1e1900 */
[----:B--2---:R-:W3:Y:S02]  /*5f10*/  @!P3 LDC R38, c[0x0][0x8a0] ;  /* 0x00022800ff26bb82 */ /* 0x004ee40000000800 */
.L_x_97:
[----:B-----5:R-:W-:Y:S01]  /*5f20*/  ISETP.NE.AND P4, PT, R40, RZ, PT ;  /* 0x000000ff2800720c */ /* 0x020fe20003f85270 */
[----:B------:R-:W-:Y:S01]  /*5f30*/  BSSY B1, `(.L_x_98) ;  /* 0x0000042000017945 */ /* 0x000fe20003800000 */
[----:B------:R-:W-:Y:S01]  /*5f40*/  SEL R5, RZ, 0xffffffff, P2 ;  /* 0xffffffffff057807 */ /* 0x000fe20001000000 */
[----:B------:R-:W-:Y:S01]  /*5f50*/  IMAD.MOV.U32 R53, RZ, RZ, 0x1 ;  /* 0x00000001ff357424 */ /* 0x000fe200078e00ff */
[----:B------:R-:W-:Y:S02]  /*5f60*/  LOP3.LUT P3, RZ, R74, 0xff, RZ, 0xc0, !PT ;  /* 0x000000ff4aff7812 */ /* 0x000fe4000786c0ff */
[----:B------:R-:W-:Y:S02]  /*5f70*/  CS2R R46, SRZ ;  /* 0x00000000002e7805 */ /* 0x000fe4000001ff00 */
[----:B-1----:R-:W-:Y:S02]  /*5f80*/  @P1 SEL R0, RZ, 0xffffffff, P4 ;  /* 0xffffffffff001807 */ /* 0x002fe40002000000 */
[----:B------:R-:W-:Y:S02]  /*5f90*/  CS2R R44, SRZ ;  /* 0x00000000002c7805 */ /* 0x000fe4000001ff00 */
[----:B------:R-:W-:Y:S02]  /*5fa0*/  LEA R2, R82, UR44, 0x3 ;  /* 0x0000002c52027c11 */ /* 0x000fe4000f8e18ff */
[----:B------:R-:W-:Y:S02]  /*5fb0*/  CS2R R50, SRZ ;  /* 0x0000000000327805 */ /* 0x000fe4000001ff00 */
[----:B------:R-:W-:Y:S02]  /*5fc0*/  @P0 SEL R0, R5, R0, !P3 ;  /* 0x0000000005000207 */ /* 0x000fe40005800000 */
[----:B------:R-:W-:Y:S02]  /*5fd0*/  CS2R R48, SRZ ;  /* 0x0000000000307805 */ /* 0x000fe4000001ff00 */
[----:B------:R-:W-:Y:S02]  /*5fe0*/  LEA R52, R36, UR44, 0x3 ;  /* 0x0000002c24347c11 */ /* 0x000fe4000f8e18ff */
[----:B------:R-:W-:Y:S02]  /*5ff0*/  @P1 LOP3.LUT R0, R0, 0x1, RZ, 0xc0, !PT ;  /* 0x0000000100001812 */ /* 0x000fe400078ec0ff */
[----:B------:R-:W-:Y:S02]  /*6000*/  SHF.L.U32 R3, R84, 0x1f, RZ ;  /* 0x0000001f54037819 */ /* 0x000fe400000006ff */
[----:B------:R-:W-:Y:S02]  /*6010*/  ISETP.NE.U32.OR P6, PT, R0, 0x1, !P1 ;  /* 0x000000010000780c */ /* 0x000fe40004fc5470 */
[----:B------:R-:W-:Y:S02]  /*6020*/  PLOP3.LUT P2, PT, PT, PT, UP1, 0x80, 0x8 ;  /* 0x000000000008781c */ /* 0x000fe40003f4f018 */
[----:B------:R-:W-:Y:S02]  /*6030*/  LEA.HI R39, R36, R36, RZ, 0x1 ;  /* 0x0000002424277211 */ /* 0x000fe400078f08ff */
[----:B------:R-:W-:Y:S02]  /*6040*/  SEL R4, RZ, 0xffffffff, P4 ;  /* 0xffffffffff047807 */ /* 0x000fe40002000000 */
[----:B------:R-:W-:Y:S05]  /*6050*/  P2R R61, PR, RZ, 0x40 ;  /* 0x00000040ff3d7803 */ /* 0x000fea0000000000 */
[----:B------:R-:W-:Y:S02]  /*6060*/  @P6 SHF.L.U32 R0, R81, 0x1f, RZ ;  /* 0x0000001f51006819 */ /* 0x000fe400000006ff */
[----:B------:R-:W-:Y:S02]  /*6070*/  @P2 SEL R4, R5, R4, !P3 ;  /* 0x0000000405042207 */ /* 0x000fe40005800000 */
[----:B------:R1:W2:Y:S02]  /*6080*/  @P6 SYNCS.PHASECHK.TRANS64.TRYWAIT P1, [R2+URZ+0x50], R0 ;  /* 0x00005000020065a7 */ /* 0x0002a400080211ff */
[----:B------:R-:W-:Y:S04]  /*6090*/  LOP3.LUT R4, R4, 0x1, RZ, 0xc0, !PT ;  /* 0x0000000104047812 */ /* 0x000fe800078ec0ff */
[----:B------:R-:W-:Y:S04]  /*60a0*/  ISETP.NE.U32.AND P5, PT, R4, 0x1, PT ;  /* 0x000000010400780c */ /* 0x000fe80003fa5070 */
[----:B------:R-:W-:Y:S01]  /*60b0*/  P2R R54, PR, RZ, 0x20 ;  /* 0x00000020ff367803 */ /* 0x000fe20000000000 */
[----:B------:R4:W3:Y:S01]  /*60c0*/  SYNCS.PHASECHK.TRANS64.TRYWAIT P0, [R52+URZ+0xc0], R3 ;  /* 0x0000c003340075a7 */ /* 0x0008e200080011ff */
[C---:B-1----:R-:W-:Y:S01]  /*60d0*/  IMAD.SHL.U32 R0, R39.reuse, 0x80, RZ ;  /* 0x0000008027007824 */ /* 0x042fe200078e00ff */
[----:B------:R-:W-:Y:S04]  /*60e0*/  LOP3.LUT R39, R39, 0xffe, RZ, 0xc0, !PT ;  /* 0x00000ffe27277812 */ /* 0x000fe800078ec0ff */
[----:B------:R-:W-:Y:S01]  /*60f0*/  LOP3.LUT R0, R0, 0xffffff00, RZ, 0xc0, !PT ;  /* 0xffffff0000007812 */ /* 0x000fe200078ec0ff */
[----:B------:R-:W-:Y:S04]  /*6100*/  IMAD.IADD R39, R36, 0x1, -R39 ;  /* 0x0000000124277824 */ /* 0x000fe800078e0a27 */
[----:B------:R-:W-:Y:S04]  /*6110*/  IMAD.IADD R0, R37, 0x1, R0 ;  /* 0x0000000125007824 */ /* 0x000fe800078e0200 */
[----:B------:R-:W-:Y:S01]  /*6120*/  IMAD R39, R39, 0x100000, R0 ;  /* 0x0010000027277824 */ /* 0x000fe200078e0200 */
[----:B--2---:R-:W-:Y:S01]  /*6130*/  @P6 SEL R53, RZ, 0x1, !P1 ;  /* 0x00000001ff356807 */ /* 0x004fe20004800000 */
[----:B----4-:R-:W-:Y:S06]  /*6140*/  @!P6 BRA `(.L_x_99) ;  /* 0x000000000080e947 */ /* 0x010fec0003800000 */
[----:B------:R-:W-:Y:S01]  /*6150*/  @P5 IMAD R5, R82, 0x1000, R69 ;  /* 0x0000100052055824 */ /* 0x000fe200078e0245 */
[----:B------:R-:W-:Y:S01]  /*6160*/  ISETP.NE.AND P1, PT, R53, RZ, PT ;  /* 0x000000ff3500720c */ /* 0x000fe20003f25270 */
[----:B------:R-:W-:Y:S01]  /*6170*/  BSSY B0, `(.L_x_100) ;  /* 0x000000b000007945 */ /* 0x000fe20003800000 */
[----:B------:R-:W-:Y:S01]  /*6180*/  CS2R R50, SRZ ;  /* 0x0000000000327805 */ /* 0x000fe2000001ff00 */
[----:B------:R-:W-:Y:S01]  /*6190*/  @P5 VIADD R4, R5, UR44 ;  /* 0x0000002c05045c36 */ /* 0x000fe20008000000 */
[----:B------:R-:W-:Y:S02]  /*61a0*/  CS2R R48, SRZ ;  /* 0x0000000000307805 */ /* 0x000fe4000001ff00 */
[----:B------:R-:W-:Y:S02]  /*61b0*/  CS2R R46, SRZ ;  /* 0x00000000002e7805 */ /* 0x000fe4000001ff00 */
[----:B------:R-:W-:Y:S01]  /*61c0*/  CS2R R44, SRZ ;  /* 0x00000000002c7805 */ /* 0x000fe2000001ff00 */
[----:B------:R-:W-:Y:S04]  /*61d0*/  @P5 IMAD R4, R85, -0x10, R4 ;  /* 0xfffffff055045824 */ /* 0x000fe800078e0204 */
[----:B------:R-:W-:Y:S05]  /*61e0*/  @P1 BRA `(.L_x_101) ;  /* 0x00000000000c1947 */ /* 0x000fea0003800000 */
[----:B------:R-:W-:Y:S04]  /*61f0*/  SHF.L.U32 R0, R81, 0x1f, RZ ;  /* 0x0000001f51007819 */ /* 0x000fe800000006ff */
[----:B------:R-:W1:Y:S02]  /*6200*/  SYNCS.PHASECHK.TRANS64.TRYWAIT P1, [R2+URZ+0x50], R0 ;  /* 0x00005000020075a7 */ /* 0x000e6400080211ff */
[----:B-1----:R-:W-:Y:S05]  /*6210*/  @!P1 BRA `(.L_x_102) ;  /* 0x0000004000409947 */ /* 0x002fea0003800000 */
.L_x_101:
[----:B------:R-:W-:Y:S05]  /*6220*/  BSYNC B0 ;  /* 0x0000000000007941 */ /* 0x000fea0003800000 */
.L_x_100:
[----:B------:R-:W-:Y:S01]  /*6230*/  ISETP.NE.AND P1, PT, R54, RZ, PT ;  /* 0x000000ff3600720c */ /* 0x000fe20003f25270 */
[----:B-1----:R-:W-:Y:S02]  /*6240*/  VIADD R2, R2, 0x70 ;  /* 0x0000007002027836 */ /* 0x002fe40000000000 */
[----:B------:R-:W-:Y:S02]  /*6250*/  IMAD.U32 R0, RZ, RZ, UR45 ;  /* 0x0000002dff007e24 */ /* 0x000fe4000f8e00ff */
[----:B------:R-:W-:Y:S03]  /*6260*/  VIADD R82, R82, 0x1 ;  /* 0x0000000152527836 */ /* 0x000fe60000000000 */
[----:B------:R-:W-:Y:S05]  /*6270*/  PRMT R0, R0, 0x654, R2 ;  /* 0x0000065400007816 */ /* 0x000fea0000000002 */
[----:B------:R1:W2:Y:S04]  /*6280*/  @P1 LDS.128 R48, [R5+UR44+0x200] ;  /* 0x0002002c05301984 */ /* 0x0002a80008000c00 */
[----:B------:R1:W4:Y:S01]  /*6290*/  @P1 LDS.128 R44, [R4+0x210] ;  /* 0x00021000042c1984 */ /* 0x0003220000000c00 */
[C---:B------:R-:W-:Y:S01]  /*62a0*/  ISETP.NE.AND P1, PT, R82.reuse, 0x4, PT ;  /* 0x000000045200780c */ /* 0x040fe20003f25270 */
[----:B------:R-:W-:Y:S01]  /*62b0*/  @!PT LDS RZ, [RZ] ;  /* 0x00000000fffff984 */ /* 0x000fe20000000800 */
[----:B------:R-:W-:Y:S01]  /*62c0*/  @!PT LDS RZ, [RZ] ;  /* 0x00000000fffff984 */ /* 0x000fe20000000800 */
[----:B------:R-:W-:Y:S01]  /*62d0*/  @!PT LDS RZ, [RZ] ;  /* 0x00000000fffff984 */ /* 0x000fe20000000800 */
[----:B------:R-:W-:Y:S01]  /*62e0*/  @!PT LDS RZ, [RZ] ;  /* 0x00000000fffff984 */ /* 0x000fe20000000800 */
[----:B------:R5:W-:Y:S06]  /*62f0*/  MEMBAR.ALL.CTA ;  /* 0x0000000000007992 */ /* 0x000bec0000008000 */
[----:B-----5:R-:W5:Y:S01]  /*6300*/  FENCE.VIEW.ASYNC.S ;  /* 0x00000000000073c6 */ /* 0x020f620000000000 */
[----:B------:R-:W-:Y:S01]  /*6310*/  SEL R82, R82, RZ, P1 ;  /* 0x000000ff52527207 */ /* 0x000fe20000800000 */
[----:B-----5:R5:W-:Y:S02]  /*6320*/  SYNCS.ARRIVE.TRANS64.RED.A1T0 RZ, [R0+URZ], RZ ;  /* 0x000000ff00ff79a7 */ /* 0x020be400081004ff */
[----:B-----5:R-:W-:Y:S04]  /*6330*/  SEL R0, RZ, 0x1, P1 ;  /* 0x00000001ff007807 */ /* 0x020fe80000800000 */
[----:B-12---:R-:W-:Y:S02]  /*6340*/  LOP3.LUT R81, R81, R0, RZ, 0x3c, !PT ;  /* 0x0000000051517212 */ /* 0x006fe400078e3cff */
.L_x_99:
[----:B------:R-:W-:Y:S05]  /*6350*/  BSYNC B1 ;  /* 0x0000000000017941 */ /* 0x000fea0003800000 */
.L_x_98:
[----:B------:R-:W-:Y:S04]  /*6360*/  SHF.R.U32.HI R0, RZ, 0x15, R39 ;  /* 0x00000015ff007819 */ /* 0x000fe80000011627 */
[----:B------:R-:W-:Y:S01]  /*6370*/  LOP3.LUT P1, RZ, R0, 0x3, R75, 0x48, !PT ;  /* 0x0000000300ff7812 */ /* 0x000fe2000782484b */
[----:B------:R-:W-:Y:S01]  /*6380*/  @!UPT UIADD3 URZ, UPT, UPT, URZ, URZ, URZ ;  /* 0x000000fffffff290 */ /* 0x000fe2000fffe0ff */
[----:B---3--:R-:W-:Y:S11]  /*6390*/  @P0 BRA `(.L_x_103) ;  /* 0x0000000000080947 */ /* 0x008ff60003800000 */
[----:B------:R-:W1:Y:S02]  /*63a0*/  SYNCS.PHASECHK.TRANS64.TRYWAIT P0, [R52+URZ+0xc0], R3 ;  /* 0x0000c003340075a7 */ /* 0x000e6400080011ff */
[----:B-1----:R-:W-:Y:S05]  /*63b0*/  @!P0 BRA `(.L_x_104) ;  /* 0x0000003c00ec8947 */ /* 0x002fea0003800000 */
.L_x_103:
[----:B------:R-:W-:Y:S05]  /*63c0*/  @!P1 BRA `(.L_x_105) ;  /* 0x0000000000409947 */ /* 0x000fea0003800000 */
[----:B------:R-:W2:Y:S01]  /*63d0*/  LDCU.64 UR8, c[0x4][0x78] ;  /* 0x01000f00ff0877ac */ /* 0x000ea20008000a00 */
[----:B-1----:R-:W-:Y:S01]  /*63e0*/  MOV R3, 0x0 ;  /* 0x0000000000037802 */ /* 0x002fe20000000f00 */
[----:B------:R-:W-:Y:S02]  /*63f0*/  HFMA2 R12, -RZ, RZ, 0, 5.9604644775390625e-08 ;  /* 0x00000001ff0c7431 */ /* 0x000fe400000001ff */
[----:B------:R-:W-:Y:S02]  /*6400*/  IMAD.MOV.U32 R8, RZ, RZ, 0x192 ;  /* 0x00000192ff087424 */ /* 0x000fe400078e00ff */
[----:B------:R-:W-:Y:S01]  /*6410*/  IMAD.MOV.U32 R13, RZ, RZ, RZ ;  /* 0x000000ffff0d7224 */ /* 0x000fe200078e00ff */
[----:B------:R-:W1:Y:S01]  /*6420*/  LDCU.64 UR6, c[0x4][0x80] ;  /* 0x01001000ff0677ac */ /* 0x000e620008000a00 */
[----:B------:R-:W3:Y:S01]  /*6430*/  LDC.64 R2, c[0x4][R3] ;  /* 0x0100000003027b82 */ /* 0x000ee20000000a00 */
[----:B------:R-:W5:Y:S01]  /*6440*/  LDCU.64 UR4, c[0x4][0x18] ;  /* 0x01000300ff0477ac */ /* 0x000f620008000a00 */
[----:B--2---:R-:W-:Y:S01]  /*6450*/  MOV R5, UR9 ;  /* 0x0000000900057c02 */ /* 0x004fe20008000f00 */
[----:B------:R-:W-:Y:S01]  /*6460*/  IMAD.U32 R4, RZ, RZ, UR8 ;  /* 0x00000008ff047e24 */ /* 0x000fe2000f8e00ff */
[----:B-1----:R-:W-:Y:S01]  /*6470*/  MOV R7, UR7 ;  /* 0x0000000700077c02 */ /* 0x002fe20008000f00 */
[----:B------:R-:W-:Y:S01]  /*6480*/  IMAD.U32 R6, RZ, RZ, UR6 ;  /* 0x00000006ff067e24 */ /* 0x000fe2000f8e00ff */
[----:B-----5:R-:W-:Y:S01]  /*6490*/  MOV R11, UR5 ;  /* 0x00000005000b7c02 */ /* 0x020fe20008000f00 */
[----:B------:R-:W-:Y:S02]  /*64a0*/  IMAD.U32 R10, RZ, RZ, UR4 ;  /* 0x00000004ff0a7e24 */ /* 0x000fe4000f8e00ff */
[----:B------:R-:W-:Y:S07]  /*64b0*/  LEPC R20, `(.L_x_105) ;  /* 0x000000001014794e */ /* 0x000fee0000000000 */
[----:B---34-:R-:W-:Y:S05]  /*64c0*/  CALL.ABS.NOINC R2 ;  /* 0x0000000002007343 */ /* 0x018fea0003c00000 */
.L_x_105:
[----:B------:R-:W-:Y:S05]  /*64d0*/  WARPSYNC.ALL ;  /* 0x0000000000007948 */ /* 0x000fea0003800000 */
[----:B------:R-:W-:Y:S01]  /*64e0*/  R2UR UR4, R39 ;  /* 0x00000000270472ca */ /* 0x000fe200000e0000 */
[----:B------:R-:W-:Y:S01]  /*64f0*/  BSSY.RECONVERGENT B0, `(.L_x_106) ;  /* 0x00000a0000007945 */ /* 0x000fe20003800200 */
[C---:B------:R-:W-:Y:S02]  /*6500*/  SHF.L.U32 R2, R48.reuse, 0x10, RZ ;  /* 0x0000001030027819 */ /* 0x040fe400000006ff */
[C---:B-1----:R-:W-:Y:S02]  /*6510*/  PRMT R3, R48.reuse, 0x8880, RZ ;  /* 0x0000888030037816 */ /* 0x042fe400000000ff */
[----:B------:R-:W-:Y:S02]  /*6520*/  SHF.L.U32 R41, R48, 0x8, RZ ;  /* 0x0000000830297819 */ /* 0x000fe400000006ff */
[----:B------:R-:W-:Y:S02]  /*6530*/  SHF.L.U32 R42, R49, 0x10, RZ ;  /* 0x00000010312a7819 */ /* 0x000fe400000006ff */
[----:B------:R-:W-:Y:S02]  /*6540*/  IADD3 R60, PT, PT, R69, UR44, RZ ;  /* 0x0000002c453c7c10 */ /* 0x000fe4000fffe0ff */
[----:B------:R-:W-:Y:S01]  /*6550*/  SHF.R.S32.HI R42, RZ, 0x18, R42 ;  /* 0x00000018ff2a7819 */ /* 0x000fe2000001142a */
[----:B------:R-:W-:Y:S01]  /*6560*/  LDTM.16dp32bit_t0_t15.x32 R4, tmem[UR4] ;  /* 0x00000004000479ee */ /* 0x000fe20008a80000 */
[----:B------:R-:W1:Y:S01]  /*6570*/  LDTM.16dp32bit_t16_t31.x32 R4, tmem[UR4+0x20] ;  /* 0x00002004000479ee */ /* 0x000e620008aa0000 */
[----:B------:R-:W-:Y:S02]  /*6580*/  SHF.L.U32 R55, R80, 0x4, RZ ;  /* 0x0000000450377819 */ /* 0x000fe400000006ff */
[----:B------:R-:W-:Y:S02]  /*6590*/  ISETP.NE.AND P0, PT, R87, RZ, PT ;  /* 0x000000ff5700720c */ /* 0x000fe40003f05270 */
[----:B------:R-:W-:Y:S02]  /*65a0*/  IADD3 R89, PT, PT, R60, R55, RZ ;  /* 0x000000373c597210 */ /* 0x000fe40007ffe0ff */
[----:B------:R-:W-:Y:S01]  /*65b0*/  ISETP.NE.AND P6, PT, R61, RZ, PT ;  /* 0x000000ff3d00720c */ /* 0x000fe20003fc5270 */
[C---:B-1----:R-:W-:Y:S01]  /*65c0*/  IMAD R0, R38.reuse, R4, RZ ;  /* 0x0000000426007224 */ /* 0x042fe200078e02ff */
[----:B------:R-:W-:Y:S01]  /*65d0*/  SHF.R.S32.HI R4, RZ, 0x18, R2 ;  /* 0x00000018ff047819 */ /* 0x000fe20000011402 */
[C---:B------:R-:W-:Y:S01]  /*65e0*/  IMAD R2, R38.reuse, R5, RZ ;  /* 0x0000000526027224 */ /* 0x040fe200078e02ff */
[----:B------:R-:W-:Y:S01]  /*65f0*/  SHF.R.S32.HI R5, RZ, 0x18, R41 ;  /* 0x00000018ff057819 */ /* 0x000fe20000011429 */
[----:B------:R-:W-:Y:S01]  /*6600*/  IMAD R0, R3, R40, R0 ;  /* 0x0000002803007224 */ /* 0x000fe200078e0200 */
[----:B------:R-:W-:Y:S01]  /*6610*/  PRMT R41, R49, 0x8880, RZ ;  /* 0x0000888031297816 */ /* 0x000fe200000000ff */
[----:B------:R-:W-:Y:S02]  /*6620*/  IMAD R3, R38, R6, RZ ;  /* 0x0000000626037224 */ /* 0x000fe400078e02ff */
[-C--:B------:R-:W-:Y:S01]  /*6630*/  IMAD R2, R4, R40.reuse, R2 ;  /* 0x0000002804027224 */ /* 0x080fe200078e0202 */
[----:B------:R-:W-:Y:S01]  /*6640*/  SHF.R.S32.HI R4, RZ, 0x18, R48 ;  /* 0x00000018ff047819 */ /* 0x000fe20000011430 */
[----:B------:R-:W-:Y:S02]  /*6650*/  IMAD R7, R38, R7, RZ ;  /* 0x0000000726077224 */ /* 0x000fe400078e02ff */
[-C--:B------:R-:W-:Y:S02]  /*6660*/  IMAD R3, R5, R40.reuse, R3 ;  /* 0x0000002805037224 */ /* 0x080fe400078e0203 */
[----:B------:R-:W-:Y:S02]  /*6670*/  IMAD R7, R4, R40, R7 ;  /* 0x0000002804077224 */ /* 0x000fe400078e0207 */
[C---:B------:R-:W-:Y:S02]  /*6680*/  IMAD R6, R38.reuse, R11, RZ ;  /* 0x0000000b26067224 */ /* 0x040fe400078e02ff */
[C---:B------:R-:W-:Y:S01]  /*6690*/  IMAD R11, R38.reuse, R16, RZ ;  /* 0x00000010260b7224 */ /* 0x040fe200078e02ff */
[----:B------:R-:W-:Y:S01]  /*66a0*/  I2IP.S8.S32.SAT R56, R7, R3, RZ ;  /* 0x0000000307387239 */ /* 0x000fe200000014ff */
[C---:B------:R-:W-:Y:S02]  /*66b0*/  IMAD R16, R38.reuse, R21, RZ ;  /* 0x0000001526107224 */ /* 0x040fe400078e02ff */
[----:B------:R-:W-:Y:S01]  /*66c0*/  IMAD R21, R38, R26, RZ ;  /* 0x0000001a26157224 */ /* 0x000fe200078e02ff */
[----:B------:R-:W-:Y:S01]  /*66d0*/  I2IP.S8.S32.SAT R56, R2, R0, R56 ;  /* 0x0000000002387239 */ /* 0x000fe20000001438 */
[C---:B------:R-:W-:Y:S01]  /*66e0*/  IMAD R26, R38.reuse, R31, RZ ;  /* 0x0000001f261a7224 */ /* 0x040fe200078e02ff */
[----:B------:R-:W-:Y:S01]  /*66f0*/  SHF.R.S32.HI R2, RZ, 0x18, R49 ;  /* 0x00000018ff027819 */ /* 0x000fe20000011431 */
[C---:B------:R-:W-:Y:S02]  /*6700*/  IMAD R3, R38.reuse, R8, RZ ;  /* 0x0000000826037224 */ /* 0x040fe400078e02ff */
[----:B------:R-:W-:Y:S02]  /*6710*/  IMAD.SHL.U32 R31, R49, 0x100, RZ ;  /* 0x00000100311f7824 */ /* 0x000fe400078e00ff */
[C---:B------:R-:W-:Y:S02]  /*6720*/  IMAD R8, R38.reuse, R13, RZ ;  /* 0x0000000d26087224 */ /* 0x040fe400078e02ff */
[C---:B------:R-:W-:Y:S01]  /*6730*/  IMAD R13, R38.reuse, R18, RZ ;  /* 0x00000012260d7224 */ /* 0x040fe200078e02ff */
[----:B------:R-:W-:Y:S01]  /*6740*/  SHF.R.S32.HI R0, RZ, 0x18, R31 ;  /* 0x00000018ff007819 */ /* 0x000fe2000001141f */
[----:B------:R-:W-:Y:S01]  /*6750*/  IMAD R18, R38, R23, RZ ;  /* 0x0000001726127224 */ /* 0x000fe200078e02ff */
[----:B------:R-:W-:Y:S01]  /*6760*/  SHF.L.U32 R31, R50, 0x10, RZ ;  /* 0x00000010321f7819 */ /* 0x000fe200000006ff */
[C---:B------:R-:W-:Y:S02]  /*6770*/  IMAD R4, R38.reuse, R9, RZ ;  /* 0x0000000926047224 */ /* 0x040fe400078e02ff */
[C---:B------:R-:W-:Y:S01]  /*6780*/  IMAD R23, R38.reuse, R28, RZ ;  /* 0x0000001c26177224 */ /* 0x040fe200078e02ff */
[----:B------:R-:W-:Y:S01]  /*6790*/  SHF.R.S32.HI R31, RZ, 0x18, R31 ;  /* 0x00000018ff1f7819 */ /* 0x000fe2000001141f */
[C---:B------:R-:W-:Y:S02]  /*67a0*/  IMAD R7, R38.reuse, R12, RZ ;  /* 0x0000000c26077224 */ /* 0x040fe400078e02ff */
[----:B------:R-:W-:Y:S01]  /*67b0*/  IMAD R28, R38, R33, RZ ;  /* 0x00000021261c7224 */ /* 0x000fe200078e02ff */
[----:B------:R-:W-:Y:S01]  /*67c0*/  PRMT R33, R50, 0x8880, RZ ;  /* 0x0000888032217816 */ /* 0x000fe200000000ff */
[----:B------:R-:W-:Y:S02]  /*67d0*/  IMAD R3, R41, R40, R3 ;  /* 0x0000002829037224 */ /* 0x000fe400078e0203 */
[C---:B------:R-:W-:Y:S02]  /*67e0*/  IMAD R12, R38.reuse, R17, RZ ;  /* 0x00000011260c7224 */ /* 0x040fe400078e02ff */
[C---:B------:R-:W-:Y:S02]  /*67f0*/  IMAD R5, R38.reuse, R10, RZ ;  /* 0x0000000a26057224 */ /* 0x040fe400078e02ff */
[----:B------:R-:W-:Y:S02]  /*6800*/  IMAD R17, R38, R22, RZ ;  /* 0x0000001626117224 */ /* 0x000fe400078e02ff */
[----:B------:R-:W-:Y:S02]  /*6810*/  IMAD R4, R42, R40, R4 ;  /* 0x000000282a047224 */ /* 0x000fe400078e0204 */
[C---:B------:R-:W-:Y:S02]  /*6820*/  IMAD R22, R38.reuse, R27, RZ ;  /* 0x0000001b26167224 */ /* 0x040fe400078e02ff */
[----:B------:R-:W-:Y:S01]  /*6830*/  IMAD R27, R38, R32, RZ ;  /* 0x00000020261b7224 */ /* 0x000fe200078e02ff */
[----:B------:R-:W-:Y:S01]  /*6840*/  SHF.L.U32 R32, R50, 0x8, RZ ;  /* 0x0000000832207819 */ /* 0x000fe200000006ff */
[-C--:B------:R-:W-:Y:S02]  /*6850*/  IMAD R5, R0, R40.reuse, R5 ;  /* 0x0000002800057224 */ /* 0x080fe400078e0205 */
[----:B------:R-:W-:Y:S01]  /*6860*/  IMAD.MOV.U32 R0, RZ, RZ, R33 ;  /* 0x000000ffff007224 */ /* 0x000fe200078e0021 */
[----:B------:R-:W-:Y:S01]  /*6870*/  SHF.R.S32.HI R32, RZ, 0x18, R32 ;  /* 0x00000018ff207819 */ /* 0x000fe20000011420 */
[-C--:B------:R-:W-:Y:S01]  /*6880*/  IMAD R6, R2, R40.reuse, R6 ;  /* 0x0000002802067224 */ /* 0x080fe200078e0206 */
[----:B------:R-:W-:Y:S01]  /*6890*/  SHF.R.S32.HI R2, RZ, 0x18, R50 ;  /* 0x00000018ff027819 */ /* 0x000fe20000011432 */
[----:B------:R-:W-:Y:S01]  /*68a0*/  IMAD R7, R0, R40, R7 ;  /* 0x0000002800077224 */ /* 0x000fe200078e0207 */
[----:B------:R-:W-:Y:S01]  /*68b0*/  PRMT R0, R51, 0x8880, RZ ;  /* 0x0000888033007816 */ /* 0x000fe200000000ff */
[----:B------:R-:W-:Y:S01]  /*68c0*/  IMAD R9, R38, R14, RZ ;  /* 0x0000000e26097224 */ /* 0x000fe200078e02ff */
[----:B------:R-:W-:Y:S01]  /*68d0*/  I2IP.S8.S32.SAT R6, R6, R5, RZ ;  /* 0x0000000506067239 */ /* 0x000fe200000014ff */
[-C--:B------:R-:W-:Y:S01]  /*68e0*/  IMAD R8, R31, R40.reuse, R8 ;  /* 0x000000281f087224 */ /* 0x080fe200078e0208 */
[C---:B------:R-:W-:Y:S01]  /*68f0*/  SHF.L.U32 R31, R51.reuse, 0x8, RZ ;  /* 0x00000008331f7819 */ /* 0x040fe200000006ff */
[----:B------:R-:W-:Y:S01]  /*6900*/  IMAD R10, R38, R15, RZ ;  /* 0x0000000f260a7224 */ /* 0x000fe200078e02ff */
[----:B------:R-:W-:Y:S01]  /*6910*/  I2IP.S8.S32.SAT R57, R4, R3, R6 ;  /* 0x0000000304397239 */ /* 0x000fe20000001406 */
[-C--:B------:R-:W-:Y:S01]  /*6920*/  IMAD R9, R32, R40.reuse, R9 ;  /* 0x0000002820097224 */ /* 0x080fe200078e0209 */
[----:B------:R-:W-:Y:S01]  /*6930*/  SHF.R.S32.HI R5, RZ, 0x18, R31 ;  /* 0x00000018ff057819 */ /* 0x000fe2000001141f */
[-C--:B------:R-:W-:Y:S01]  /*6940*/  IMAD R10, R2, R40.reuse, R10 ;  /* 0x00000028020a7224 */ /* 0x080fe200078e020a */
[----:B------:R-:W-:Y:S01]  /*6950*/  SHF.L.U32 R2, R51, 0x10, RZ ;  /* 0x0000001033027819 */ /* 0x000fe200000006ff */
[----:B------:R-:W-:Y:S01]  /*6960*/  IMAD R11, R0, R40, R11 ;  /* 0x00000028000b7224 */ /* 0x000fe200078e020b */
[----:B------:R-:W-:Y:S01]  /*6970*/  SHF.R.S32.HI R0, RZ, 0x18, R51 ;  /* 0x00000018ff007819 */ /* 0x000fe20000011433 */
[C---:B------:R-:W-:Y:S01]  /*6980*/  IMAD R15, R38.reuse, R20, RZ ;  /* 0x00000014260f7224 */ /* 0x040fe200078e02ff */
[----:B------:R-:W-:Y:S01]  /*6990*/  SHF.R.S32.HI R2, RZ, 0x18, R2 ;  /* 0x00000018ff027819 */ /* 0x000fe20000011402 */
[C---:B------:R-:W-:Y:S01]  /*69a0*/  IMAD R14, R38.reuse, R19, RZ ;  /* 0x00000013260e7224 */ /* 0x040fe200078e02ff */
[C---:B----4-:R-:W-:Y:S01]  /*69b0*/  SHF.L.U32 R4, R45.reuse, 0x10, RZ ;  /* 0x000000102d047819 */ /* 0x050fe200000006ff */
[----:B------:R-:W-:Y:S01]  /*69c0*/  IMAD R19, R38, R24, RZ ;  /* 0x0000001826137224 */ /* 0x000fe200078e02ff */
[----:B------:R-:W-:Y:S01]  /*69d0*/  PRMT R3, R45, 0x8880, RZ ;  /* 0x000088802d037816 */ /* 0x000fe200000000ff */
[-C--:B------:R-:W-:Y:S01]  /*69e0*/  IMAD R12, R2, R40.reuse, R12 ;  /* 0x00000028020c7224 */ /* 0x080fe200078e020c */
[----:B------:R-:W-:Y:S01]  /*69f0*/  PRMT R2, R44, 0x8880, RZ ;  /* 0x000088802c027816 */ /* 0x000fe200000000ff */
[-C--:B------:R-:W-:Y:S01]  /*6a00*/  IMAD R13, R5, R40.reuse, R13 ;  /* 0x00000028050d7224 */ /* 0x080fe200078e020d */
[----:B------:R-:W-:Y:S01]  /*6a10*/  SHF.R.S32.HI R4, RZ, 0x18, R4 ;  /* 0x00000018ff047819 */ /* 0x000fe20000011404 */
[----:B------:R-:W-:Y:S01]  /*6a20*/  IMAD R14, R0, R40, R14 ;  /* 0x00000028000e7224 */ /* 0x000fe200078e020e */
[----:B------:R-:W-:Y:S01]  /*6a30*/  MOV R0, R2 ;  /* 0x0000000200007202 */ /* 0x000fe20000000f00 */
[----:B------:R-:W-:Y:S01]  /*6a40*/  IMAD.U32 R5, R44, 0x10000, RZ ;  /* 0x000100002c057824 */ /* 0x000fe200078e00ff */
[----:B------:R-:W-:Y:S01]  /*6a50*/  I2IP.S8.S32.SAT R9, R10, R9, RZ ;  /* 0x000000090a097239 */ /* 0x000fe200000014ff */
[----:B------:R-:W-:Y:S01]  /*6a60*/  IMAD R20, R38, R25, RZ ;  /* 0x0000001926147224 */ /* 0x000fe200078e02ff */
[----:B------:R-:W-:Y:S01]  /*6a70*/  I2IP.S8.S32.SAT R13, R14, R13, RZ ;  /* 0x0000000d0e0d7239 */ /* 0x000fe200000014ff */
[----:B------:R-:W-:Y:S01]  /*6a80*/  IMAD R15, R0, R40, R15 ;  /* 0x00000028000f7224 */ /* 0x000fe200078e020f */
[----:B------:R-:W-:Y:S01]  /*6a90*/  SHF.R.S32.HI R2, RZ, 0x18, R5 ;  /* 0x00000018ff027819 */ /* 0x000fe20000011405 */
[----:B------:R-:W-:Y:S01]  /*6aa0*/  IMAD R24, R38, R29, RZ ;  /* 0x0000001d26187224 */ /* 0x000fe200078e02ff */
[----:B------:R-:W-:Y:S01]  /*6ab0*/  SHF.L.U32 R0, R44, 0x8, RZ ;  /* 0x000000082c007819 */ /* 0x000fe200000006ff */
[----:B------:R-:W-:Y:S01]  /*6ac0*/  IMAD R25, R38, R30, RZ ;  /* 0x0000001e26197224 */ /* 0x000fe200078e02ff */
[----:B------:R-:W-:Y:S01]  /*6ad0*/  I2IP.S8.S32.SAT R58, R8, R7, R9 ;  /* 0x00000007083a7239 */ /* 0x000fe20000001409 */
[----:B------:R-:W-:Y:S01]  /*6ae0*/  IMAD R16, R2, R40, R16 ;  /* 0x0000002802107224 */ /* 0x000fe200078e0210 */
[----:B------:R-:W-:Y:S01]  /*6af0*/  SHF.R.S32.HI R0, RZ, 0x18, R0 ;  /* 0x00000018ff007819 */ /* 0x000fe20000011400 */
[----:B------:R-:W-:Y:S01]  /*6b00*/  IMAD R29, R38, R34, RZ ;  /* 0x00000022261d7224 */ /* 0x000fe200078e02ff */
[----:B------:R-:W-:Y:S01]  /*6b10*/  SHF.R.S32.HI R2, RZ, 0x18, R44 ;  /* 0x00000018ff027819 */ /* 0x000fe2000001142c */
[----:B------:R-:W-:Y:S01]  /*6b20*/  IMAD.SHL.U32 R5, R45, 0x100, RZ ;  /* 0x000001002d057824 */ /* 0x000fe200078e00ff */
[----:B------:R-:W-:Y:S01]  /*6b30*/  I2IP.S8.S32.SAT R59, R12, R11, R13 ;  /* 0x0000000b0c3b7239 */ /* 0x000fe2000000140d */
[-C--:B------:R-:W-:Y:S02]  /*6b40*/  IMAD R17, R0, R40.reuse, R17 ;  /* 0x0000002800117224 */ /* 0x080fe400078e0211 */
[-C--:B------:R-:W-:Y:S01]  /*6b50*/  IMAD R18, R2, R40.reuse, R18 ;  /* 0x0000002802127224 */ /* 0x080fe200078e0212 */
[----:B------:R-:W-:Y:S01]  /*6b60*/  SHF.R.S32.HI R0, RZ, 0x18, R5 ;  /* 0x00000018ff007819 */ /* 0x000fe20000011405 */
[-C--:B------:R-:W-:Y:S01]  /*6b70*/  IMAD R19, R3, R40.reuse, R19 ;  /* 0x0000002803137224 */ /* 0x080fe200078e0213 */
[----:B------:R-:W-:Y:S01]  /*6b80*/  SHF.R.S32.HI R2, RZ, 0x18, R45 ;  /* 0x00000018ff027819 */ /* 0x000fe2000001142d */
[-C--:B------:R-:W-:Y:S01]  /*6b90*/  IMAD R20, R4, R40.reuse, R20 ;  /* 0x0000002804147224 */ /* 0x080fe200078e0214 */
[----:B------:R-:W-:Y:S01]  /*6ba0*/  SHF.L.U32 R4, R46, 0x10, RZ ;  /* 0x000000102e047819 */ /* 0x000fe200000006ff */
[-C--:B------:R-:W-:Y:S01]  /*6bb0*/  IMAD R21, R0, R40.reuse, R21 ;  /* 0x0000002800157224 */ /* 0x080fe200078e0215 */
[C---:B------:R-:W-:Y:S01]  /*6bc0*/  PRMT R0, R46.reuse, 0x8880, RZ ;  /* 0x000088802e007816 */ /* 0x040fe200000000ff */
[----:B------:R1:W-:Y:S01]  /*6bd0*/  STS.128 [R69+UR44+0x4200], R56 ;  /* 0x0042003845007988 */ /* 0x0003e20008000c2c */
[----:B------:R-:W-:Y:S01]  /*6be0*/  SHF.L.U32 R3, R46, 0x8, RZ ;  /* 0x000000082e037819 */ /* 0x000fe200000006ff */
[-C--:B------:R-:W-:Y:S01]  /*6bf0*/  IMAD R22, R2, R40.reuse, R22 ;  /* 0x0000002802167224 */ /* 0x080fe200078e0216 */
[----:B------:R-:W-:Y:S01]  /*6c00*/  SHF.R.S32.HI R2, RZ, 0x18, R4 ;  /* 0x00000018ff027819 */ /* 0x000fe20000011404 */
[-C--:B------:R-:W-:Y:S01]  /*6c10*/  IMAD R23, R0, R40.reuse, R23 ;  /* 0x0000002800177224 */ /* 0x080fe200078e0217 */
[----:B------:R-:W-:Y:S01]  /*6c20*/  SHF.R.S32.HI R3, RZ, 0x18, R3 ;  /* 0x00000018ff037819 */ /* 0x000fe20000011403 */
[----:B------:R-:W-:Y:S01]  /*6c30*/  IMAD R30, R38, R35, RZ ;  /* 0x00000023261e7224 */ /* 0x000fe200078e02ff */
[----:B------:R-:W-:Y:S01]  /*6c40*/  SHF.R.S32.HI R0, RZ, 0x18, R46 ;  /* 0x00000018ff007819 */ /* 0x000fe2000001142e */
[-C--:B------:R-:W-:Y:S01]  /*6c50*/  IMAD R24, R2, R40.reuse, R24 ;  /* 0x0000002802187224 */ /* 0x080fe200078e0218 */
[----:B------:R-:W-:Y:S01]  /*6c60*/  PRMT R2, R47, 0x8880, RZ ;  /* 0x000088802f027816 */ /* 0x000fe200000000ff */
[-C--:B------:R-:W-:Y:S01]  /*6c70*/  IMAD R25, R3, R40.reuse, R25 ;  /* 0x0000002803197224 */ /* 0x080fe200078e0219 */
[C---:B------:R-:W-:Y:S01]  /*6c80*/  SHF.L.U32 R3, R47.reuse, 0x10, RZ ;  /* 0x000000102f037819 */ /* 0x040fe200000006ff */
[----:B------:R-:W-:Y:S01]  /*6c90*/  IMAD.SHL.U32 R4, R47, 0x100, RZ ;  /* 0x000001002f047824 */ /* 0x000fe200078e00ff */
[----:B------:R-:W-:Y:S01]  /*6ca0*/  SHF.R.S32.HI R5, RZ, 0x18, R47 ;  /* 0x00000018ff057819 */ /* 0x000fe2000001142f */
[-C--:B------:R-:W-:Y:S01]  /*6cb0*/  IMAD R26, R0, R40.reuse, R26 ;  /* 0x00000028001a7224 */ /* 0x080fe200078e021a */
[----:B------:R-:W-:Y:S01]  /*6cc0*/  SHF.R.S32.HI R3, RZ, 0x18, R3 ;  /* 0x00000018ff037819 */ /* 0x000fe20000011403 */
[-C--:B------:R-:W-:Y:S01]  /*6cd0*/  IMAD R27, R2, R40.reuse, R27 ;  /* 0x00000028021b7224 */ /* 0x080fe200078e021b */
[----:B------:R-:W-:Y:S02]  /*6ce0*/  SHF.R.S32.HI R4, RZ, 0x18, R4 ;  /* 0x00000018ff047819 */ /* 0x000fe40000011404 */
[----:B------:R-:W-:Y:S01]  /*6cf0*/  I2IP.S8.S32.SAT R17, R18, R17, RZ ;  /* 0x0000001112117239 */ /* 0x000fe200000014ff */
[-C--:B------:R-:W-:Y:S01]  /*6d00*/  IMAD R28, R3, R40.reuse, R28 ;  /* 0x00000028031c7224 */ /* 0x080fe200078e021c */
[----:B------:R-:W-:Y:S01]  /*6d10*/  I2IP.S8.S32.SAT R21, R22, R21, RZ ;  /* 0x0000001516157239 */ /* 0x000fe200000014ff */
[-C--:B------:R-:W-:Y:S01]  /*6d20*/  IMAD R29, R4, R40.reuse, R29 ;  /* 0x00000028041d7224 */ /* 0x080fe200078e021d */
[----:B------:R-:W-:Y:S01]  /*6d30*/  I2IP.S8.S32.SAT R16, R16, R15, R17 ;  /* 0x0000000f10107239 */ /* 0x000fe20000001411 */
[----:B------:R-:W-:Y:S01]  /*6d40*/  IMAD R30, R5, R40, R30 ;  /* 0x00000028051e7224 */ /* 0x000fe200078e021e */
[----:B------:R-:W-:Y:S02]  /*6d50*/  I2IP.S8.S32.SAT R17, R20, R19, R21 ;  /* 0x0000001314117239 */ /* 0x000fe40000001415 */
[----:B------:R-:W-:Y:S02]  /*6d60*/  I2IP.S8.S32.SAT R18, R26, R25, RZ ;  /* 0x000000191a127239 */ /* 0x000fe400000014ff */
[----:B------:R-:W-:Y:S02]  /*6d70*/  I2IP.S8.S32.SAT R19, R30, R29, RZ ;  /* 0x0000001d1e137239 */ /* 0x000fe400000014ff */
[----:B------:R-:W-:Y:S02]  /*6d80*/  I2IP.S8.S32.SAT R18, R24, R23, R18 ;  /* 0x0000001718127239 */ /* 0x000fe40000001412 */
[----:B------:R-:W-:Y:S02]  /*6d90*/  I2IP.S8.S32.SAT R19, R28, R27, R19 ;  /* 0x0000001b1c137239 */ /* 0x000fe40000001413 */
[----:B------:R-:W-:Y:S02]  /*6da0*/  LEA R0, R82, UR44, 0x3 ;  /* 0x0000002c52007c11 */ /* 0x000fe4000f8e18ff */
[----:B------:R-:W-:Y:S01]  /*6db0*/  @P6 SHF.L.U32 R2, R81, 0x1f, RZ ;  /* 0x0000001f51026819 */ /* 0x000fe200000006ff */
[----:B------:R1:W-:Y:S01]  /*6dc0*/  STS.128 [R89+0x4210], R16 ;  /* 0x0042101059007388 */ /* 0x0003e20000000c00 */
[----:B------:R-:W-:Y:S01]  /*6dd0*/  @!PT LDS RZ, [RZ] ;  /* 0x00000000fffff984 */ /* 0x000fe20000000800 */
[----:B------:R-:W-:Y:S01]  /*6de0*/  @!PT LDS RZ, [RZ] ;  /* 0x00000000fffff984 */ /* 0x000fe20000000800 */
[----:B------:R-:W-:Y:S01]  /*6df0*/  @!PT LDS RZ, [RZ] ;  /* 0x00000000fffff984 */ /* 0x000fe20000000800 */
[----:B------:R-:W-:Y:S01]  /*6e00*/  @!PT LDS RZ, [RZ] ;  /* 0x00000000fffff984 */ /* 0x000fe20000000800 */
[----:B------:R2:W-:Y:S07]  /*6e10*/  MEMBAR.ALL.CTA ;  /* 0x0000000000007992 */ /* 0x0005ee0000008000 */
[----:B--2---:R-:W2:Y:S02]  /*6e20*/  FENCE.VIEW.ASYNC.S ;  /* 0x00000000000073c6 */ /* 0x004ea40000000000 */
[----:B--2---:R-:W-:Y:S06]  /*6e30*/  BAR.SYNC.DEFER_BLOCKING 0x1, 0x80 ;  /* 0x0042000000007b1d */ /* 0x004fec0000010000 */
[----:B------:R-:W-:Y:S05]  /*6e40*/  @P0 BRA `(.L_x_107) ;  /* 0x0000000000280947 */ /* 0x000fea0003800000 */
[----:B------:R-:W-:Y:S01]  /*6e50*/  UIADD3 UR4, UPT, UPT, UR44, 0x4200, URZ ;  /* 0x000042002c047890 */ /* 0x000fe2000fffe0ff */
[----:B------:R-:W-:Y:S05]  /*6e60*/  UMOV UR51, UR36 ;  /* 0x0000002400337c82 */ /* 0x000fea0008000000 */
[----:B------:R-:W-:Y:S01]  /*6e70*/  MOV R86, UR4 ;  /* 0x0000000400567c02 */ /* 0x000fe20008000f00 */
[----:B------:R-:W-:Y:S03]  /*6e80*/  UIADD3 UR4, UP0, UPT, UR62, 0x680, URZ ;  /* 0x000006803e047890 */ /* 0x000fe6000ff1e0ff */
[----:B------:R-:W-:Y:S01]  /*6e90*/  R2UR UR48, R86 ;  /* 0x00000000563072ca */ /* 0x000fe200000e0000 */
[----:B------:R-:W-:Y:S11]  /*6ea0*/  UIADD3.X UR5, UPT, UPT, URZ, UR63, URZ, UP0, !UPT ;  /* 0x0000003fff057290 */ /* 0x000ff600087fe4ff */
[----:B------:R-:W-:Y:S01]  /*6eb0*/  @!UPT UIADD3 URZ, UPT, UPT, URZ, URZ, URZ ;  /* 0x000000fffffff290 */ /* 0x000fe2000fffe0ff */
[----:B------:R2:W-:Y:S01]  /*6ec0*/  UTMASTG.3D [UR48], [UR4] ;  /* 0x00000030040073b5 */ /* 0x0005e20008010000 */
[----:B------:R0:W-:Y:S01]  /*6ed0*/  UTMACMDFLUSH ;  /* 0x00000000000079b7 */ /* 0x0001e20000000000 */
[----:B--2---:R-:W-:Y:S04]  /*6ee0*/  DEPBAR.LE SB0, 0x1 ;  /* 0x000080400000791a */ /* 0x004fe80000000000 */
.L_x_107:
[----:B------:R-:W-:Y:S05]  /*6ef0*/  BSYNC.RECONVERGENT B0 ;  /* 0x0000000000007941 */ /* 0x000fea0003800200 */
.L_x_106:
[----:B------:R-:W-:Y:S06]  /*6f00*/  BAR.SYNC.DEFER_BLOCKING 0x1, 0x80 ;  /* 0x0042000000007b1d */ /* 0x000fec0000010000 */
[----:B------:R-:W2:Y:S01]  /*6f10*/  @P6 SYNCS.PHASECHK.TRANS64.TRYWAIT P0, [R0+URZ+0x50], R2 ;  /* 0x00005002000065a7 */ /* 0x000ea200080011ff */
[----:B------:R-:W-:Y:S01]  /*6f20*/  BSSY B1, `(.L_x_108) ;  /* 0x000001f000017945 */ /* 0x000fe20003800000 */
[----:B--2---:R-:W-:Y:S03]  /*6f30*/  @P6 SEL R53, RZ, 0x1, !P0 ;  /* 0x00000001ff356807 */ /* 0x004fe60004000000 */
[----:B------:R-:W-:Y:S05]  /*6f40*/  @!P6 BRA `(.L_x_109) ;  /* 0x000000000070e947 */ /* 0x000fea0003800000 */
[----:B------:R-:W-:Y:S01]  /*6f50*/  ISETP.NE.AND P1, PT, R54, RZ, PT ;  /* 0x000000ff3600720c */ /* 0x000fe20003f25270 */
[----:B------:R-:W-:Y:S01]  /*6f60*/  BSSY B0, `(.L_x_110) ;  /* 0x0000008000007945 */ /* 0x000fe20003800000 */
[----:B------:R-:W-:Y:S11]  /*6f70*/  ISETP.NE.AND P0, PT, R53, RZ, PT ;  /* 0x000000ff3500720c */ /* 0x000ff60003f05270 */
[----:B------:R-:W-:Y:S04]  /*6f80*/  @P1 IMAD R4, R82, 0x1000, R60 ;  /* 0x0000100052041824 */ /* 0x000fe800078e023c */
[----:B------:R-:W-:Y:S01]  /*6f90*/  @P1 IMAD.IADD R3, R55, 0x1, R4 ;  /* 0x0000000137031824 */ /* 0x000fe200078e0204 */
[----:B------:R-:W-:Y:S06]  /*6fa0*/  @P0 BRA `(.L_x_111) ;  /* 0x00000000000c0947 */ /* 0x000fec0003800000 */
[----:B------:R-:W-:Y:S04]  /*6fb0*/  SHF.L.U32 R2, R81, 0x1f, RZ ;  /* 0x0000001f51027819 */ /* 0x000fe800000006ff */
[----:B------:R-:W2:Y:S02]  /*6fc0*/  SYNCS.PHASECHK.TRANS64.TRYWAIT P0, [R0+URZ+0x50], R2 ;  /* 0x00005002000075a7 */ /* 0x000ea400080011ff */
[----:B--2---:R-:W-:Y:S05]  /*6fd0*/  @!P0 BRA `(.L_x_112) ;  /* 0x0000003000f88947 */ /* 0x004fea0003800000 */
.L_x_111:
[----:B------:R-:W-:Y:S05]  /*6fe0*/  BSYNC B0 ;  /* 0x0000000000007941 */ /* 0x000fea0003800000 */
.L_x_110:
[----:B------:R-:W-:Y:S01]  /*6ff0*/  ISETP.NE.AND P0, PT, R54, RZ, PT ;  /* 0x000000ff3600720c */ /* 0x000fe20003f05270 */
[----:B--2---:R-:W-:Y:S02]  /*7000*/  VIADD R2, R0, 0x70 ;  /* 0x0000007000027836 */ /* 0x004fe40000000000 */
[----:B------:R-:W-:Y:S02]  /*7010*/  IMAD.U32 R0, RZ, RZ, UR45 ;  /* 0x0000002dff007e24 */ /* 0x000fe4000f8e00ff */
[----:B------:R-:W-:Y:S03]  /*7020*/  VIADD R82, R82, 0x1 ;  /* 0x0000000152527836 */ /* 0x000fe60000000000 */
[----:B------:R-:W-:Y:S05]  /*7030*/  PRMT R0, R0, 0x654, R2 ;  /* 0x0000065400007816 */ /* 0x000fea0000000002 */
[----:B------:R2:W3:Y:S04]  /*7040*/  @P0 LDS.128 R48, [R4+0x200] ;  /* 0x0002000004300984 */ /* 0x0004e80000000c00 */
        /* <DEDUP_REMOVED lines=11> */
[----:B--23--:R-:W-:Y:S02]  /*7100*/  LOP3.LUT R81, R81, R0, RZ, 0x3c, !PT ;  /* 0x0000000051517212 */ /* 0x00cfe400078e3cff */
.L_x_109:
[----:B------:R-:W-:Y:S05]  /*7110*/  BSYNC B1 ;  /* 0x0000000000017941 */ /* 0x000fea0003800000 */
.L_x_108:
[----:B------:R-:W-:Y:S05]  /*7120*/  VIADD R0, R39, 0x40 ;  /* 0x0000004027007836 */ /* 0x000fea0000000000 */
[----:B------:R-:W-:Y:S04]  /*7130*/  SHF.R.U32.HI R0, RZ, 0x15, R0 ;  /* 0x00000015ff007819 */ /* 0x000fe80000011600 */
[----:B------:R-:W-:Y:S11]  /*7140*/  LOP3.LUT P0, RZ, R0, 0x3, R75, 0x48, !PT ;  /* 0x0000000300ff7812 */ /* 0x000ff6000780484b */
[----:B------:R-:W-:Y:S02]  /*7150*/  @!UPT UIADD3 URZ, UPT, UPT, URZ, URZ, URZ ;  /* 0x000000fffffff290 */ /* 0x000fe4000fffe0ff */
[----:B------:R-:W-:Y:S05]  /*7160*/  @!P0 BRA `(.L_x_113) ;  /* 0x0000000000408947 */ /* 0x000fea0003800000 */
[----:B------:R-:W2:Y:S01]  /*7170*/  LDCU.64 UR8, c[0x4][0x78] ;  /* 0x01000f00ff0877ac */ /* 0x000ea20008000a00 */
[----:B------:R-:W-:Y:S01]  /*7180*/  MOV R3, 0x0 ;  /* 0x0000000000037802 */ /* 0x000fe20000000f00 */
[----:B------:R-:W-:Y:S02]  /*7190*/  HFMA2 R12, -RZ, RZ, 0, 5.9604644775390625e-08 ;  /* 0x00000001ff0c7431 */ /* 0x000fe400000001ff */
[----:B------:R-:W-:Y:S02]  /*71a0*/  IMAD.MOV.U32 R8, RZ, RZ, 0x192 ;  /* 0x00000192ff087424 */ /* 0x000fe400078e00ff */
[----:B------:R-:W-:Y:S01]  /*71b0*/  IMAD.MOV.U32 R13, RZ, RZ, RZ ;  /* 0x000000ffff0d7224 */ /* 0x000fe200078e00ff */
[----:B------:R-:W3:Y:S01]  /*71c0*/  LDCU.64 UR6, c[0x4][0x80] ;  /* 0x01001000ff0677ac */ /* 0x000ee20008000a00 */
[----:B------:R-:W1:Y:S01]  /*71d0*/  LDC.64 R2, c[0x4][R3] ;  /* 0x0100000003027b82 */ /* 0x000e620000000a00 */
[----:B------:R-:W5:Y:S01]  /*71e0*/  LDCU.64 UR4, c[0x4][0x18] ;  /* 0x01000300ff0477ac */ /* 0x000f620008000a00 */
[----:B--2---:R-:W-:Y:S01]  /*71f0*/  MOV R5, UR9 ;  /* 0x0000000900057c02 */ /* 0x004fe20008000f00 */
[----:B------:R-:W-:Y:S01]  /*7200*/  IMAD.U32 R4, RZ, RZ, UR8 ;  /* 0x00000008ff047e24 */ /* 0x000fe2000f8e00ff */
[----:B---3--:R-:W-:Y:S01]  /*7210*/  MOV R7, UR7 ;  /* 0x0000000700077c02 */ /* 0x008fe20008000f00 */
[----:B------:R-:W-:Y:S01]  /*7220*/  IMAD.U32 R6, RZ, RZ, UR6 ;  /* 0x00000006ff067e24 */ /* 0x000fe2000f8e00ff */
[----:B-----5:R-:W-:Y:S01]  /*7230*/  MOV R11, UR5 ;  /* 0x00000005000b7c02 */ /* 0x020fe20008000f00 */
[----:B------:R-:W-:Y:S02]  /*7240*/  IMAD.U32 R10, RZ, RZ, UR4 ;  /* 0x00000004ff0a7e24 */ /* 0x000fe4000f8e00ff */
[----:B------:R-:W-:Y:S07]  /*7250*/  LEPC R20, `(.L_x_113) ;  /* 0x000000001014794e */ /* 0x000fee0000000000 */
[----:B-1--4-:R-:W-:Y:S05]  /*7260*/  CALL.ABS.NOINC R2 ;  /* 0x0000000002007343 */ /* 0x012fea0003c00000 */
.L_x_113:
[C---:B------:R-:W-:Y:S01]  /*7270*/  SHF.L.U32 R2, R48.reuse, 0x10, RZ ;  /* 0x0000001030027819 */ /* 0x040fe200000006ff */
[----:B------:R-:W-:Y:S05]  /*7280*/  WARPSYNC.ALL ;  /* 0x0000000000007948 */ /* 0x000fea0003800000 */
[----:B------:R-:W-:Y:S01]  /*7290*/  R2UR UR4, R39 ;  /* 0x00000000270472ca */ /* 0x000fe200000e0000 */
[----:B------:R-:W-:Y:S01]  /*72a0*/  BSSY.RECONVERGENT B0, `(.L_x_114) ;  /* 0x0000099000007945 */ /* 0x000fe20003800200 */
[C---:B------:R-:W-:Y:S02]  /*72b0*/  PRMT R3, R48.reuse, 0x8880, RZ ;  /* 0x0000888030037816 */ /* 0x040fe400000000ff */
[----:B------:R-:W-:Y:S02]  /*72c0*/  SHF.L.U32 R41, R48, 0x8, RZ ;  /* 0x0000000830297819 */ /* 0x000fe400000006ff */
[C---:B------:R-:W-:Y:S02]  /*72d0*/  SHF.L.U32 R42, R49.reuse, 0x10, RZ ;  /* 0x00000010312a7819 */ /* 0x040fe400000006ff */
[----:B------:R-:W-:Y:S02]  /*72e0*/  SHF.L.U32 R43, R49, 0x8, RZ ;  /* 0x00000008312b7819 */ /* 0x000fe400000006ff */
[----:B------:R-:W-:Y:S02]  /*72f0*/  SHF.R.S32.HI R42, RZ, 0x18, R42 ;  /* 0x00000018ff2a7819 */ /* 0x000fe4000001142a */
[----:B------:R-:W-:Y:S01]  /*7300*/  SHF.R.S32.HI R43, RZ, 0x18, R43 ;  /* 0x00000018ff2b7819 */ /* 0x000fe2000001142b */
[----:B-1----:R-:W-:Y:S01]  /*7310*/  LDTM.16dp32bit_t0_t15.x32 R4, tmem[UR4+0x40] ;  /* 0x00004004000479ee */ /* 0x002fe20008a80000 */
[----:B------:R-:W1:Y:S01]  /*7320*/  LDTM.16dp32bit_t16_t31.x32 R4, tmem[UR4+0x60] ;  /* 0x00006004000479ee */ /* 0x000e620008aa0000 */
[----:B------:R-:W-:Y:S02]  /*7330*/  ISETP.NE.AND P0, PT, R87, RZ, PT ;  /* 0x000000ff5700720c */ /* 0x000fe40003f05270 */
        /* <DEDUP_REMOVED lines=16> */
[----:B------:R-:W-:Y:S01]  /*7440*/  IMAD R5, R38, R9, RZ ;  /* 0x0000000926057224 */ /* 0x000fe200078e02ff */
[----:B------:R-:W-:Y:S01]  /*7450*/  PRMT R7, R50, 0x8880, RZ ;  /* 0x0000888032077816 */ /* 0x000fe200000000ff */
[----:B------:R-:W-:Y:S01]  /*7460*/  IMAD R12, R38, R16, RZ ;  /* 0x00000010260c7224 */ /* 0x000fe200078e02ff */
[----:B------:R-:W-:Y:S01]  /*7470*/  I2IP.S8.S32.SAT R56, R2, R0, R56 ;  /* 0x0000000002387239 */ /* 0x000fe20000001438 */
[C---:B------:R-:W-:Y:S01]  /*7480*/  IMAD R9, R38.reuse, R13, RZ ;  /* 0x0000000d26097224 */ /* 0x040fe200078e02ff */
[----:B------:R-:W-:Y:S01]  /*7490*/  SHF.R.S32.HI R3, RZ, 0x18, R49 ;  /* 0x00000018ff037819 */ /* 0x000fe20000011431 */
[----:B------:R-:W-:Y:S01]  /*74a0*/  IMAD R16, R38, R20, RZ ;  /* 0x0000001426107224 */ /* 0x000fe200078e02ff */
[----:B----4-:R-:W-:Y:S01]  /*74b0*/  SHF.L.U32 R0, R44, 0x10, RZ ;  /* 0x000000102c007819 */ /* 0x010fe200000006ff */
[----:B------:R-:W-:Y:S01]  /*74c0*/  IMAD R13, R38, R17, RZ ;  /* 0x00000011260d7224 */ /* 0x000fe200078e02ff */
[----:B------:R-:W-:Y:S01]  /*74d0*/  SHF.L.U32 R2, R44, 0x8, RZ ;  /* 0x000000082c027819 */ /* 0x000fe200000006ff */
[C---:B------:R-:W-:Y:S01]  /*74e0*/  IMAD R20, R38.reuse, R24, RZ ;  /* 0x0000001826147224 */ /* 0x040fe200078e02ff */
[----:B------:R-:W-:Y:S01]  /*74f0*/  SHF.R.S32.HI R0, RZ, 0x18, R0 ;  /* 0x00000018ff007819 */ /* 0x000fe20000011400 */
[C---:B------:R-:W-:Y:S01]  /*7500*/  IMAD R17, R38.reuse, R21, RZ ;  /* 0x0000001526117224 */ /* 0x040fe200078e02ff */
[----:B------:R-:W-:Y:S01]  /*7510*/  SHF.R.S32.HI R2, RZ, 0x18, R2 ;  /* 0x00000018ff027819 */ /* 0x000fe20000011402 */
[C---:B------:R-:W-:Y:S02]  /*7520*/  IMAD R24, R38.reuse, R28, RZ ;  /* 0x0000001c26187224 */ /* 0x040fe400078e02ff */
[C---:B------:R-:W-:Y:S02]  /*7530*/  IMAD R6, R38.reuse, R10, RZ ;  /* 0x0000000a26067224 */ /* 0x040fe400078e02ff */
[C---:B------:R-:W-:Y:S02]  /*7540*/  IMAD R21, R38.reuse, R25, RZ ;  /* 0x0000001926157224 */ /* 0x040fe400078e02ff */
[----:B------:R-:W-:Y:S01]  /*7550*/  IMAD R28, R38, R32, RZ ;  /* 0x00000020261c7224 */ /* 0x000fe200078e02ff */
[----:B------:R-:W-:Y:S01]  /*7560*/  SHF.L.U32 R32, R50, 0x10, RZ ;  /* 0x0000001032207819 */ /* 0x000fe200000006ff */
[-C--:B------:R-:W-:Y:S02]  /*7570*/  IMAD R4, R41, R40.reuse, R4 ;  /* 0x0000002829047224 */ /* 0x080fe400078e0204 */
[----:B------:R-:W-:Y:S01]  /*7580*/  IMAD R25, R38, R29, RZ ;  /* 0x0000001d26197224 */ /* 0x000fe200078e02ff */
[----:B------:R-:W-:Y:S01]  /*7590*/  SHF.R.S32.HI R32, RZ, 0x18, R32 ;  /* 0x00000018ff207819 */ /* 0x000fe20000011420 */
[----:B------:R-:W-:Y:S02]  /*75a0*/  IMAD R5, R42, R40, R5 ;  /* 0x000000282a057224 */ /* 0x000fe400078e0205 */
[----:B------:R-:W-:Y:S01]  /*75b0*/  IMAD R29, R38, R33, RZ ;  /* 0x00000021261d7224 */ /* 0x000fe200078e02ff */
[----:B------:R-:W-:Y:S01]  /*75c0*/  SHF.L.U32 R33, R50, 0x8, RZ ;  /* 0x0000000832217819 */ /* 0x000fe200000006ff */
[C---:B------:R-:W-:Y:S02]  /*75d0*/  IMAD R11, R38.reuse, R11, RZ ;  /* 0x0000000b260b7224 */ /* 0x040fe400078e02ff */
[C---:B------:R-:W-:Y:S01]  /*75e0*/  IMAD R10, R38.reuse, R14, RZ ;  /* 0x0000000e260a7224 */ /* 0x040fe200078e02ff */
[----:B------:R-:W-:Y:S01]  /*75f0*/  SHF.R.S32.HI R33, RZ, 0x18, R33 ;  /* 0x00000018ff217819 */ /* 0x000fe20000011421 */
[----:B------:R-:W-:Y:S02]  /*7600*/  IMAD R6, R43, R40, R6 ;  /* 0x000000282b067224 */ /* 0x000fe400078e0206 */
[C---:B------:R-:W-:Y:S02]  /*7610*/  IMAD R14, R38.reuse, R18, RZ ;  /* 0x00000012260e7224 */ /* 0x040fe400078e02ff */
[C---:B------:R-:W-:Y:S02]  /*7620*/  IMAD R18, R38.reuse, R22, RZ ;  /* 0x0000001626127224 */ /* 0x040fe400078e02ff */
[----:B------:R-:W-:Y:S01]  /*7630*/  IMAD R11, R3, R40, R11 ;  /* 0x00000028030b7224 */ /* 0x000fe200078e020b */
[----:B------:R-:W-:Y:S01]  /*7640*/  PRMT R3, R51, 0x8880, RZ ;  /* 0x0000888033037816 */ /* 0x000fe200000000ff */
[C---:B------:R-:W-:Y:S02]  /*7650*/  IMAD R22, R38.reuse, R26, RZ ;  /* 0x0000001a26167224 */ /* 0x040fe400078e02ff */
[C---:B------:R-:W-:Y:S01]  /*7660*/  IMAD R26, R38.reuse, R30, RZ ;  /* 0x0000001e261a7224 */ /* 0x040fe200078e02ff */
[----:B------:R-:W-:Y:S01]  /*7670*/  I2IP.S8.S32.SAT R11, R11, R6, RZ ;  /* 0x000000060b0b7239 */ /* 0x000fe200000014ff */
[----:B------:R-:W-:Y:S01]  /*7680*/  IMAD R8, R7, R40, R8 ;  /* 0x0000002807087224 */ /* 0x000fe200078e0208 */
[----:B------:R-:W-:Y:S01]  /*7690*/  SHF.L.U32 R6, R51, 0x10, RZ ;  /* 0x0000001033067819 */ /* 0x000fe200000006ff */
[----:B------:R-:W-:Y:S01]  /*76a0*/  IMAD R30, R38, R34, RZ ;  /* 0x00000022261e7224 */ /* 0x000fe200078e02ff */
[----:B------:R-:W-:Y:S01]  /*76b0*/  SHF.R.S32.HI R34, RZ, 0x18, R50 ;  /* 0x00000018ff227819 */ /* 0x000fe20000011432 */
[----:B------:R-:W-:Y:S01]  /*76c0*/  IMAD R9, R32, R40, R9 ;  /* 0x0000002820097224 */ /* 0x000fe200078e0209 */
[----:B------:R-:W-:Y:S01]  /*76d0*/  SHF.R.S32.HI R6, RZ, 0x18, R6 ;  /* 0x00000018ff067819 */ /* 0x000fe20000011406 */
[----:B------:R-:W-:Y:S01]  /*76e0*/  IMAD R15, R38, R15, RZ ;  /* 0x0000000f260f7224 */ /* 0x000fe200078e02ff */
[----:B------:R-:W-:Y:S01]  /*76f0*/  I2IP.S8.S32.SAT R57, R5, R4, R11 ;  /* 0x0000000405397239 */ /* 0x000fe2000000140b */
[-C--:B------:R-:W-:Y:S01]  /*7700*/  IMAD R10, R33, R40.reuse, R10 ;  /* 0x00000028210a7224 */ /* 0x080fe200078e020a */
[----:B------:R-:W-:Y:S01]  /*7710*/  SHF.L.U32 R5, R45, 0x10, RZ ;  /* 0x000000102d057819 */ /* 0x000fe200000006ff */
[----:B------:R-:W-:Y:S01]  /*7720*/  IMAD.SHL.U32 R7, R51, 0x100, RZ ;  /* 0x0000010033077824 */ /* 0x000fe200078e00ff */
[----:B------:R-:W-:Y:S01]  /*7730*/  PRMT R4, R45, 0x8880, RZ ;  /* 0x000088802d047816 */ /* 0x000fe200000000ff */
[-C--:B------:R-:W-:Y:S01]  /*7740*/  IMAD R15, R34, R40.reuse, R15 ;  /* 0x00000028220f7224 */ /* 0x080fe200078e020f */
[----:B------:R-:W-:Y:S01]  /*7750*/  SHF.R.S32.HI R5, RZ, 0x18, R5 ;  /* 0x00000018ff057819 */ /* 0x000fe20000011405 */
[-C--:B------:R-:W-:Y:S01]  /*7760*/  IMAD R12, R3, R40.reuse, R12 ;  /* 0x00000028030c7224 */ /* 0x080fe200078e020c */
[----:B------:R-:W-:Y:S01]  /*7770*/  SHF.R.S32.HI R7, RZ, 0x18, R7 ;  /* 0x00000018ff077819 */ /* 0x000fe20000011407 */
[----:B------:R-:W-:Y:S01]  /*7780*/  IMAD R13, R6, R40, R13 ;  /* 0x00000028060d7224 */ /* 0x000fe200078e020d */
[----:B------:R-:W-:Y:S01]  /*7790*/  I2IP.S8.S32.SAT R15, R15, R10, RZ ;  /* 0x0000000a0f0f7239 */ /* 0x000fe200000014ff */
[----:B------:R-:W-:Y:S01]  /*77a0*/  IMAD R19, R38, R19, RZ ;  /* 0x0000001326137224 */ /* 0x000fe200078e02ff */
[----:B------:R-:W-:Y:S01]  /*77b0*/  SHF.R.S32.HI R10, RZ, 0x18, R51 ;  /* 0x00000018ff0a7819 */ /* 0x000fe20000011433 */
[----:B------:R-:W-:Y:S01]  /*77c0*/  IMAD R14, R7, R40, R14 ;  /* 0x00000028070e7224 */ /* 0x000fe200078e020e */
[----:B------:R-:W-:Y:S01]  /*77d0*/  PRMT R3, R44, 0x8880, RZ ;  /* 0x000088802c037816 */ /* 0x000fe200000000ff */
[----:B------:R-:W-:Y:S01]  /*77e0*/  IMAD R23, R38, R23, RZ ;  /* 0x0000001726177224 */ /* 0x000fe200078e02ff */
[----:B------:R-:W-:Y:S01]  /*77f0*/  I2IP.S8.S32.SAT R58, R9, R8, R15 ;  /* 0x00000008093a7239 */ /* 0x000fe2000000140f */
[-C--:B------:R-:W-:Y:S02]  /*7800*/  IMAD R19, R10, R40.reuse, R19 ;  /* 0x000000280a137224 */ /* 0x080fe400078e0213 */
[-C--:B------:R-:W-:Y:S01]  /*7810*/  IMAD R16, R3, R40.reuse, R16 ;  /* 0x0000002803107224 */ /* 0x080fe200078e0210 */
[----:B------:R-:W-:Y:S01]  /*7820*/  SHF.R.S32.HI R3, RZ, 0x18, R44 ;  /* 0x00000018ff037819 */ /* 0x000fe2000001142c */
[----:B------:R-:W-:Y:S01]  /*7830*/  IMAD R17, R0, R40, R17 ;  /* 0x0000002800117224 */ /* 0x000fe200078e0211 */
[----:B------:R-:W-:Y:S01]  /*7840*/  I2IP.S8.S32.SAT R14, R19, R14, RZ ;  /* 0x0000000e130e7239 */ /* 0x000fe200000014ff */
[----:B------:R-:W-:Y:S02]  /*7850*/  IMAD.SHL.U32 R0, R45, 0x100, RZ ;  /* 0x000001002d007824 */ /* 0x000fe400078e00ff */
[-C--:B------:R-:W-:Y:S01]  /*7860*/  IMAD R18, R2, R40.reuse, R18 ;  /* 0x0000002802127224 */ /* 0x080fe200078e0212 */
[----:B------:R-:W-:Y:S01]  /*7870*/  SHF.R.S32.HI R2, RZ, 0x18, R45 ;  /* 0x00000018ff027819 */ /* 0x000fe2000001142d */
[-C--:B------:R-:W-:Y:S01]  /*7880*/  IMAD R23, R3, R40.reuse, R23 ;  /* 0x0000002803177224 */ /* 0x080fe200078e0217 */
[----:B------:R-:W-:Y:S01]  /*7890*/  SHF.R.S32.HI R0, RZ, 0x18, R0 ;  /* 0x00000018ff007819 */ /* 0x000fe20000011400 */
[-C--:B------:R-:W-:Y:S01]  /*78a0*/  IMAD R20, R4, R40.reuse, R20 ;  /* 0x0000002804147224 */ /* 0x080fe200078e0214 */
[C---:B------:R-:W-:Y:S01]  /*78b0*/  SHF.L.U32 R4, R46.reuse, 0x10, RZ ;  /* 0x000000102e047819 */ /* 0x040fe200000006ff */
[-C--:B------:R-:W-:Y:S01]  /*78c0*/  IMAD R21, R5, R40.reuse, R21 ;  /* 0x0000002805157224 */ /* 0x080fe200078e0215 */
[----:B------:R-:W-:Y:S01]  /*78d0*/  PRMT R3, R46, 0x8880, RZ ;  /* 0x000088802e037816 */ /* 0x000fe200000000ff */
[----:B------:R-:W-:Y:S01]  /*78e0*/  IMAD R27, R38, R27, RZ ;  /* 0x0000001b261b7224 */ /* 0x000fe200078e02ff */
[----:B------:R-:W-:Y:S01]  /*78f0*/  SHF.L.U32 R5, R46, 0x8, RZ ;  /* 0x000000082e057819 */ /* 0x000fe200000006ff */
[-C--:B------:R-:W-:Y:S01]  /*7900*/  IMAD R22, R0, R40.reuse, R22 ;  /* 0x0000002800167224 */ /* 0x080fe200078e0216 */
[----:B------:R-:W-:Y:S01]  /*7910*/  SHF.R.S32.HI R4, RZ, 0x18, R4 ;  /* 0x00000018ff047819 */ /* 0x000fe20000011404 */
[-C--:B------:R-:W-:Y:S01]  /*7920*/  IMAD R27, R2, R40.reuse, R27 ;  /* 0x00000028021b7224 */ /* 0x080fe200078e021b */
[----:B------:R-:W-:Y:S01]  /*7930*/  SHF.R.S32.HI R5, RZ, 0x18, R5 ;  /* 0x00000018ff057819 */ /* 0x000fe20000011405 */
[-C--:B------:R-:W-:Y:S01]  /*7940*/  IMAD R24, R3, R40.reuse, R24 ;  /* 0x0000002803187224 */ /* 0x080fe200078e0218 */
[C---:B------:R-:W-:Y:S01]  /*7950*/  SHF.L.U32 R3, R47.reuse, 0x10, RZ ;  /* 0x000000102f037819 */ /* 0x040fe200000006ff */
[-C--:B------:R-:W-:Y:S01]  /*7960*/  IMAD R25, R4, R40.reuse, R25 ;  /* 0x0000002804197224 */ /* 0x080fe200078e0219 */
[----:B------:R-:W-:Y:S01]  /*7970*/  SHF.R.S32.HI R0, RZ, 0x18, R46 ;  /* 0x00000018ff007819 */ /* 0x000fe2000001142e */
[----:B------:R-:W-:Y:S01]  /*7980*/  IMAD R31, R38, R31, RZ ;  /* 0x0000001f261f7224 */ /* 0x000fe200078e02ff */
[----:B------:R-:W-:Y:S01]  /*7990*/  PRMT R2, R47, 0x8880, RZ ;  /* 0x000088802f027816 */ /* 0x000fe200000000ff */
[-C--:B------:R-:W-:Y:S01]  /*79a0*/  IMAD R26, R5, R40.reuse, R26 ;  /* 0x00000028051a7224 */ /* 0x080fe200078e021a */
[----:B------:R-:W-:Y:S01]  /*79b0*/  SHF.L.U32 R4, R47, 0x8, RZ ;  /* 0x000000082f047819 */ /* 0x000fe200000006ff */
[-C--:B------:R-:W-:Y:S01]  /*79c0*/  IMAD R31, R0, R40.reuse, R31 ;  /* 0x00000028001f7224 */ /* 0x080fe200078e021f */
[----:B------:R-:W-:Y:S01]  /*79d0*/  SHF.R.S32.HI R3, RZ, 0x18, R3 ;  /* 0x00000018ff037819 */ /* 0x000fe20000011403 */
[-C--:B------:R-:W-:Y:S01]  /*79e0*/  IMAD R28, R2, R40.reuse, R28 ;  /* 0x00000028021c7224 */ /* 0x080fe200078e021c */
[----:B------:R-:W-:Y:S01]  /*79f0*/  SHF.R.S32.HI R4, RZ, 0x18, R4 ;  /* 0x00000018ff047819 */ /* 0x000fe20000011404 */
[----:B------:R-:W-:Y:S01]  /*7a00*/  IMAD R35, R38, R35, RZ ;  /* 0x0000002326237224 */ /* 0x000fe200078e02ff */
[----:B------:R-:W-:Y:S01]  /*7a10*/  SHF.R.S32.HI R5, RZ, 0x18, R47 ;  /* 0x00000018ff057819 */ /* 0x000fe2000001142f */
[----:B------:R-:W-:Y:S01]  /*7a20*/  IMAD R29, R3, R40, R29 ;  /* 0x00000028031d7224 */ /* 0x000fe200078e021d */
[----:B------:R-:W-:Y:S01]  /*7a30*/  I2IP.S8.S32.SAT R59, R13, R12, R14 ;  /* 0x0000000c0d3b7239 */ /* 0x000fe2000000140e */
[----:B------:R-:W-:Y:S01]  /*7a40*/  IMAD R30, R4, R40, R30 ;  /* 0x00000028041e7224 */ /* 0x000fe200078e021e */
[----:B------:R-:W-:Y:S01]  /*7a50*/  I2IP.S8.S32.SAT R18, R23, R18, RZ ;  /* 0x0000001217127239 */ /* 0x000fe200000014ff */
[----:B------:R-:W-:Y:S01]  /*7a60*/  IMAD R35, R5, R40, R35 ;  /* 0x0000002805237224 */ /* 0x000fe200078e0223 */
[----:B------:R-:W-:Y:S01]  /*7a70*/  I2IP.S8.S32.SAT R22, R27, R22, RZ ;  /* 0x000000161b167239 */ /* 0x000fe200000014ff */
[----:B------:R1:W-:Y:S01]  /*7a80*/  STS.128 [R69+UR44+0x5200], R56 ;  /* 0x0052003845007988 */ /* 0x0003e20008000c2c */
[----:B------:R-:W-:Y:S02]  /*7a90*/  I2IP.S8.S32.SAT R26, R31, R26, RZ ;  /* 0x0000001a1f1a7239 */ /* 0x000fe400000014ff */
[----:B------:R-:W-:Y:S02]  /*7aa0*/  I2IP.S8.S32.SAT R19, R35, R30, RZ ;  /* 0x0000001e23137239 */ /* 0x000fe400000014ff */
[----:B------:R-:W-:Y:S02]  /*7ab0*/  I2IP.S8.S32.SAT R16, R17, R16, R18 ;  /* 0x0000001011107239 */ /* 0x000fe40000001412 */
[----:B------:R-:W-:Y:S02]  /*7ac0*/  I2IP.S8.S32.SAT R17, R21, R20, R22 ;  /* 0x0000001415117239 */ /* 0x000fe40000001416 */
        /* <DEDUP_REMOVED lines=13> */
[----:B------:R-:W-:Y:S02]  /*7ba0*/  UIADD3 UR4, UP0, UPT, UR62, 0x680, URZ ;  /* 0x000006803e047890 */ /* 0x000fe4000ff1e0ff */
[----:B------:R-:W-:Y:S02]  /*7bb0*/  UIADD3 UR9, UPT, UPT, UR49, 0x40, URZ ;  /* 0x0000004031097890 */ /* 0x000fe4000fffe0ff */
[----:B------:R-:W-:Y:S02]  /*7bc0*/  UIADD3 UR8, UPT, UPT, UR44, 0x5200, URZ ;  /* 0x000052002c087890 */ /* 0x000fe4000fffe0ff */
[----:B------:R-:W-:Y:S01]  /*7bd0*/  UIADD3.X UR5, UPT, UPT, URZ, UR63, URZ, UP0, !UPT ;  /* 0x0000003fff057290 */ /* 0x000fe200087fe4ff */
[----:B------:R-:W-:Y:S01]  /*7be0*/  UMOV UR10, UR50 ;  /* 0x00000032000a7c82 */ /* 0x000fe20008000000 */
[----:B------:R-:W-:Y:S07]  /*7bf0*/  UMOV UR11, UR36 ;  /* 0x00000024000b7c82 */ /* 0x000fee0008000000 */
[----:B------:R2:W-:Y:S01]  /*7c00*/  UTMASTG.3D [UR8], [UR4] ;  /* 0x00000008040073b5 */ /* 0x0005e20008010000 */
[----:B------:R0:W-:Y:S01]  /*7c10*/  UTMACMDFLUSH ;  /* 0x00000000000079b7 */ /* 0x0001e20000000000 */
[----:B--2---:R-:W-:Y:S04]  /*7c20*/  DEPBAR.LE SB0, 0x1 ;  /* 0x000080400000791a */ /* 0x004fe80000000000 */
.L_x_115:
[----:B------:R-:W-:Y:S05]  /*7c30*/  BSYNC.RECONVERGENT B0 ;  /* 0x0000000000007941 */ /* 0x000fea0003800200 */
.L_x_114:
        /* <DEDUP_REMOVED lines=14> */
.L_x_119:
[----:B------:R-:W-:Y:S05]  /*7d20*/  BSYNC B0 ;  /* 0x0000000000007941 */ /* 0x000fea0003800000 */
.L_x_118:
[----:B------:R-:W-:Y:S01]  /*7d30*/  ISETP.NE.AND P0, PT, R54, RZ, PT ;  /* 0x000000ff3600720c */ /* 0x000fe20003f05270 */
[----:B------:R-:W-:Y:S11]  /*7d40*/  VIADD R82, R82, 0x1 ;  /* 0x0000000152527836 */ /* 0x000ff60000000000 */
[----:B------:R-:W-:Y:S01]  /*7d50*/  @!UPT UIADD3 URZ, UPT, UPT, URZ, URZ, URZ ;  /* 0x000000fffffff290 */ /* 0x000fe2000fffe0ff */
[----:B------:R3:W4:Y:S04]  /*7d60*/  @P0 LDS.128 R44, [R2+0x210] ;  /* 0x00021000022c0984 */ /* 0x0007280000000c00 */
[----:B------:R1:W1:Y:S01]  /*7d70*/  @P0 LDS.128 R48, [R3+0x200] ;  /* 0x0002000003300984 */ /* 0x0002620000000c00 */
        /* <DEDUP_REMOVED lines=8> */
[----:B---3--:R-:W-:Y:S02]  /*7e00*/  VIADD R2, R0, 0x70 ;  /* 0x0000007000027836 */ /* 0x008fe40000000000 */
[----:B--2---:R-:W-:Y:S05]  /*7e10*/  IMAD.U32 R0, RZ, RZ, UR45 ;  /* 0x0000002dff007e24 */ /* 0x004fea000f8e00ff */
[----:B------:R-:W-:Y:S04]  /*7e20*/  PRMT R0, R0, 0x654, R2 ;  /* 0x0000065400007816 */ /* 0x000fe80000000002 */
[----:B-----5:R2:W-:Y:S02]  /*7e30*/  SYNCS.ARRIVE.TRANS64.RED.A1T0 RZ, [R0+URZ], RZ ;  /* 0x000000ff00ff79a7 */ /* 0x0205e400081004ff */
[----:B--2---:R-:W-:Y:S04]  /*7e40*/  SEL R0, RZ, 0x1, P0 ;  /* 0x00000001ff007807 */ /* 0x004fe80000000000 */
[----:B-1--4-:R-:W-:Y:S02]  /*7e50*/  LOP3.LUT R81, R81, R0, RZ, 0x3c, !PT ;  /* 0x0000000051517212 */ /* 0x012fe400078e3cff */
.L_x_117:
[----:B------:R-:W-:Y:S05]  /*7e60*/  BSYNC B1 ;  /* 0x0000000000017941 */ /* 0x000fea0003800000 */
.L_x_116:
        /* <DEDUP_REMOVED lines=21> */
.L_x_121:
        /* <DEDUP_REMOVED lines=36> */
[----:B------:R-:W-:Y:S01]  /*8200*/  SHF.L.U32 R0, R44, 0x10, RZ ;  /* 0x000000102c007819 */ /* 0x000fe200000006ff */
        /* <DEDUP_REMOVED lines=110> */
[----:B------:R-:W-:Y:S02]  /*88f0*/  UIADD3 UR4, UPT, UPT, UR44, 0x4200, URZ ;  /* 0x000042002c047890 */ /* 0x000fe4000fffe0ff */
[----:B------:R-:W-:Y:S01]  /*8900*/  UIADD3 UR9, UPT, UPT, UR49, 0x80, URZ ;  /* 0x0000008031097890 */ /* 0x000fe2000fffe0ff */
[----:B------:R-:W-:Y:S01]  /*8910*/  UMOV UR10, UR50 ;  /* 0x00000032000a7c82 */ /* 0x000fe20008000000 */
[----:B------:R-:W-:Y:S02]  /*8920*/  UMOV UR11, UR36 ;  /* 0x00000024000b7c82 */ /* 0x000fe40008000000 */
        /* <DEDUP_REMOVED lines=8> */
.L_x_123:
[----:B------:R-:W-:Y:S05]  /*89b0*/  BSYNC.RECONVERGENT B0 ;  /* 0x0000000000007941 */ /* 0x000fea0003800200 */
.L_x_122:
        /* <DEDUP_REMOVED lines=14> */
.L_x_127:
[----:B------:R-:W-:Y:S05]  /*8aa0*/  BSYNC B0 ;  /* 0x0000000000007941 */ /* 0x000fea0003800000 */
.L_x_126:
        /* <DEDUP_REMOVED lines=18> */
.L_x_125:
[----:B------:R-:W-:Y:S05]  /*8bd0*/  BSYNC B1 ;  /* 0x0000000000017941 */ /* 0x000fea0003800000 */
.L_x_124:
        /* <DEDUP_REMOVED lines=21> */
.L_x_129:
[----:B------:R-:W-:Y:S01]  /*8d30*/  ISETP.NE.AND P0, PT, R87, RZ, PT ;  /* 0x000000ff5700720c */ /* 0x000fe20003f05270 */
[----:B------:R-:W-:Y:S05]  /*8d40*/  WARPSYNC.ALL ;  /* 0x0000000000007948 */ /* 0x000fea0003800000 */
[----:B------:R-:W-:Y:S01]  /*8d50*/  IMAD.SHL.U32 R66, R49, 0x100, RZ ;  /* 0x0000010031427824 */ /* 0x000fe200078e00ff */
[----:B------:R-:W-:Y:S01]  /*8d60*/  R2UR UR4, R39 ;  /* 0x00000000270472ca */ /* 0x000fe200000e0000 */
[----:B------:R-:W-:Y:S01]  /*8d70*/  IMAD.SHL.U32 R60, R51, 0x100, RZ ;  /* 0x00000100333c7824 */ /* 0x000fe200078e00ff */
[C---:B------:R-:W-:Y:S01]  /*8d80*/  SHF.L.U32 R2, R48.reuse, 0x10, RZ ;  /* 0x0000001030027819 */ /* 0x040fe200000006ff */
[----:B----4-:R-:W-:Y:S01]  /*8d90*/  IMAD.SHL.U32 R54, R45, 0x100, RZ ;  /* 0x000001002d367824 */ /* 0x010fe200078e00ff */
[C---:B------:R-:W-:Y:S01]  /*8da0*/  PRMT R0, R48.reuse, 0x8880, RZ ;  /* 0x0000888030007816 */ /* 0x040fe200000000ff */
[----:B------:R-:W-:Y:S01]  /*8db0*/  BSSY.RECONVERGENT B0, `(.L_x_130) ;  /* 0x000009e000007945 */ /* 0x000fe20003800200 */
[----:B------:R-:W-:Y:S02]  /*8dc0*/  SHF.L.U32 R3, R48, 0x8, RZ ;  /* 0x0000000830037819 */ /* 0x000fe400000006ff */
[----:B------:R-:W-:Y:S02]  /*8dd0*/  SHF.R.S32.HI R2, RZ, 0x18, R2 ;  /* 0x00000018ff027819 */ /* 0x000fe40000011402 */
[----:B------:R-:W-:Y:S02]  /*8de0*/  PRMT R68, R49, 0x8880, RZ ;  /* 0x0000888031447816 */ /* 0x000fe400000000ff */
[----:B------:R-:W-:Y:S01]  /*8df0*/  SHF.R.S32.HI R3, RZ, 0x18, R3 ;  /* 0x00000018ff037819 */ /* 0x000fe20000011403 */
[----:B-1----:R-:W-:Y:S01]  /*8e00*/  LDTM.16dp32bit_t0_t15.x32 R4, tmem[UR4+0xc0] ;  /* 0x0000c004000479ee */ /* 0x002fe20008a80000 */
[----:B------:R-:W1:Y:S01]  /*8e10*/  LDTM.16dp32bit_t16_t31.x32 R4, tmem[UR4+0xe0] ;  /* 0x0000e004000479ee */ /* 0x000e620008aa0000 */
[----:B------:R-:W-:Y:S01]  /*8e20*/  NOP ;  /* 0x0000000000007918 */ /* 0x000fe20000000000 */
[----:B------:R-:W-:Y:S02]  /*8e30*/  SHF.L.U32 R63, R50, 0x8, RZ ;  /* 0x00000008323f7819 */ /* 0x000fe400000006ff */
[C---:B------:R-:W-:Y:S02]  /*8e40*/  PRMT R62, R51.reuse, 0x8880, RZ ;  /* 0x00008880333e7816 */ /* 0x040fe400000000ff */
[----:B------:R-:W-:Y:S02]  /*8e50*/  SHF.L.U32 R61, R51, 0x10, RZ ;  /* 0x00000010333d7819 */ /* 0x000fe400000006ff */
[----:B------:R-:W-:Y:S02]  /*8e60*/  R2UR UR5, R52 ;  /* 0x00000000340572ca */ /* 0x000fe400000e0000 */
[----:B------:R-:W-:Y:S01]  /*8e70*/  SHF.R.S32.HI R39, RZ, 0x18, R48 ;  /* 0x00000018ff277819 */ /* 0x000fe20000011430 */
[----:B------:R-:W-:Y:S01]  /*8e80*/  IMAD.SHL.U32 R48, R47, 0x100, RZ ;  /* 0x000001002f307824 */ /* 0x000fe200078e00ff */
[----:B------:R-:W-:Y:S02]  /*8e90*/  SHF.L.U32 R67, R49, 0x10, RZ ;  /* 0x0000001031437819 */ /* 0x000fe400000006ff */
[C---:B------:R-:W-:Y:S02]  /*8ea0*/  PRMT R65, R50.reuse, 0x8880, RZ ;  /* 0x0000888032417816 */ /* 0x040fe400000000ff */
[----:B------:R-:W-:Y:S02]  /*8eb0*/  SHF.R.S32.HI R41, RZ, 0x18, R49 ;  /* 0x00000018ff297819 */ /* 0x000fe40000011431 */
[----:B------:R-:W-:Y:S02]  /*8ec0*/  SHF.L.U32 R64, R50, 0x10, RZ ;  /* 0x0000001032407819 */ /* 0x000fe400000006ff */
[----:B------:R-:W-:Y:S01]  /*8ed0*/  SHF.R.S32.HI R42, RZ, 0x18, R50 ;  /* 0x00000018ff2a7819 */ /* 0x000fe20000011432 */
[----:B------:R-:W-:Y:S01]  /*8ee0*/  UIADD3 UR4, UPT, UPT, UR5, 0xe0, URZ ;  /* 0x000000e005047890 */ /* 0x000fe2000fffe0ff */
[----:B------:R-:W-:Y:S01]  /*8ef0*/  PRMT R59, R44, 0x8880, RZ ;  /* 0x000088802c3b7816 */ /* 0x000fe200000000ff */
[C---:B-1----:R-:W-:Y:S02]  /*8f00*/  IMAD R4, R38.reuse, R4, RZ ;  /* 0x0000000426047224 */ /* 0x042fe400078e02ff */
[----:B------:R-:W-:Y:S01]  /*8f10*/  UPRMT UR4, UR45, 0x654, UR4 ;  /* 0x000006542d047896 */ /* 0x000fe20008000004 */
[C---:B------:R-:W-:Y:S01]  /*8f20*/  IMAD R5, R38.reuse, R5, RZ ;  /* 0x0000000526057224 */ /* 0x040fe200078e02ff */
[----:B------:R-:W-:Y:S01]  /*8f30*/  SHF.R.S32.HI R43, RZ, 0x18, R51 ;  /* 0x00000018ff2b7819 */ /* 0x000fe20000011433 */
[----:B------:R-:W-:Y:S01]  /*8f40*/  IMAD R6, R38, R6, RZ ;  /* 0x0000000626067224 */ /* 0x000fe200078e02ff */
[----:B------:R-:W-:Y:S01]  /*8f50*/  SHF.L.U32 R51, R46, 0x8, RZ ;  /* 0x000000082e337819 */ /* 0x000fe200000006ff */
[----:B------:R-:W-:Y:S01]  /*8f60*/  IMAD R4, R0, R40, R4 ;  /* 0x0000002800047224 */ /* 0x000fe200078e0204 */
[----:B------:R-:W-:Y:S01]  /*8f70*/  MOV R0, R68 ;  /* 0x0000004400007202 */ /* 0x000fe20000000f00 */
[----:B------:R-:W-:Y:S01]  /*8f80*/  IMAD R7, R38, R7, RZ ;  /* 0x0000000726077224 */ /* 0x000fe200078e02ff */
[----:B------:R-:W-:Y:S01]  /*8f90*/  SHF.L.U32 R58, R44, 0x10, RZ ;  /* 0x000000102c3a7819 */ /* 0x000fe200000006ff */
[-C--:B------:R-:W-:Y:S01]  /*8fa0*/  IMAD R5, R2, R40.reuse, R5 ;  /* 0x0000002802057224 */ /* 0x080fe200078e0205 */
[----:B------:R-:W-:Y:S01]  /*8fb0*/  SYNCS.ARRIVE.TRANS64.RED.A1T0 RZ, [UR4], RZ ;  /* 0x000000ffffff79a7 */ /* 0x000fe20008100404 */
[----:B------:R-:W-:Y:S01]  /*8fc0*/  IMAD R6, R3, R40, R6 ;  /* 0x0000002803067224 */ /* 0x000fe200078e0206 */
[----:B------:R-:W-:Y:S01]  /*8fd0*/  SHF.R.S32.HI R2, RZ, 0x18, R67 ;  /* 0x00000018ff027819 */ /* 0x000fe20000011443 */
[C---:B------:R-:W-:Y:S01]  /*8fe0*/  IMAD R8, R38.reuse, R8, RZ ;  /* 0x0000000826087224 */ /* 0x040fe200078e02ff */
[----:B------:R-:W-:Y:S01]  /*8ff0*/  SHF.R.S32.HI R3, RZ, 0x18, R66 ;  /* 0x00000018ff037819 */ /* 0x000fe20000011442 */
[-C--:B------:R-:W-:Y:S01]  /*9000*/  IMAD R7, R39, R40.reuse, R7 ;  /* 0x0000002827077224 */ /* 0x080fe200078e0207 */
[----:B------:R-:W-:Y:S01]  /*9010*/  MOV R39, R65 ;  /* 0x0000004100277202 */ /* 0x000fe20000000f00 */
[----:B------:R-:W-:Y:S01]  /*9020*/  IMAD R9, R38, R9, RZ ;  /* 0x0000000926097224 */ /* 0x000fe200078e02ff */
[C---:B------:R-:W-:Y:S01]  /*9030*/  PRMT R56, R45.reuse, 0x8880, RZ ;  /* 0x000088802d387816 */ /* 0x040fe200000000ff */
[----:B------:R-:W-:Y:S01]  /*9040*/  IMAD R8, R0, R40, R8 ;  /* 0x0000002800087224 */ /* 0x000fe200078e0208 */
[----:B------:R-:W-:Y:S01]  /*9050*/  SHF.L.U32 R55, R45, 0x10, RZ ;  /* 0x000000102d377819 */ /* 0x000fe200000006ff */
[----:B------:R-:W-:Y:S01]  /*9060*/  IMAD R10, R38, R10, RZ ;  /* 0x0000000a260a7224 */ /* 0x000fe200078e02ff */
[----:B------:R-:W-:Y:S01]  /*9070*/  PRMT R53, R46, 0x8880, RZ ;  /* 0x000088802e357816 */ /* 0x000fe200000000ff */
[----:B------:R-:W-:Y:S01]  /*9080*/  IMAD R9, R2, R40, R9 ;  /* 0x0000002802097224 */ /* 0x000fe200078e0209 */
[----:B------:R-:W-:Y:S01]  /*9090*/  SHF.R.S32.HI R45, RZ, 0x18, R45 ;  /* 0x00000018ff2d7819 */ /* 0x000fe2000001142d */
[----:B------:R-:W-:Y:S01]  /*90a0*/  IMAD R0, R38, R20, RZ ;  /* 0x0000001426007224 */ /* 0x000fe200078e02ff */
[----:B------:R-:W-:Y:S01]  /*90b0*/  SHF.L.U32 R52, R46, 0x10, RZ ;  /* 0x000000102e347819 */ /* 0x000fe200000006ff */
[C---:B------:R-:W-:Y:S01]  /*90c0*/  IMAD R11, R38.reuse, R11, RZ ;  /* 0x0000000b260b7224 */ /* 0x040fe200078e02ff */
[C---:B------:R-:W-:Y:S01]  /*90d0*/  PRMT R50, R47.reuse, 0x8880, RZ ;  /* 0x000088802f327816 */ /* 0x040fe200000000ff */
[C---:B------:R-:W-:Y:S01]  /*90e0*/  IMAD R2, R38.reuse, R21, RZ ;  /* 0x0000001526027224 */ /* 0x040fe200078e02ff */
[----:B------:R-:W-:Y:S01]  /*90f0*/  SHF.R.S32.HI R46, RZ, 0x18, R46 ;  /* 0x00000018ff2e7819 */ /* 0x000fe2000001142e */
[C---:B------:R-:W-:Y:S01]  /*9100*/  IMAD R20, R38.reuse, R24, RZ ;  /* 0x0000001826147224 */ /* 0x040fe200078e02ff */
[----:B------:R-:W-:Y:S01]  /*9110*/  SHF.L.U32 R49, R47, 0x10, RZ ;  /* 0x000000102f317819 */ /* 0x000fe200000006ff */
[C---:B------:R-:W-:Y:S01]  /*9120*/  IMAD R21, R38.reuse, R25, RZ ;  /* 0x0000001926157224 */ /* 0x040fe200078e02ff */
[----:B------:R-:W-:Y:S01]  /*9130*/  SHF.R.S32.HI R47, RZ, 0x18, R47 ;  /* 0x00000018ff2f7819 */ /* 0x000fe2000001142f */
[----:B------:R-:W-:Y:S01]  /*9140*/  IMAD R24, R38, R28, RZ ;  /* 0x0000001c26187224 */ /* 0x000fe200078e02ff */
[----:B------:R-:W-:Y:S01]  /*9150*/  SHF.L.U32 R57, R44, 0x8, RZ ;  /* 0x000000082c397819 */ /* 0x000fe200000006ff */
[----:B------:R-:W-:Y:S01]  /*9160*/  IMAD R10, R3, R40, R10 ;  /* 0x00000028030a7224 */ /* 0x000fe200078e020a */
[----:B------:R-:W-:Y:S01]  /*9170*/  SHF.R.S32.HI R44, RZ, 0x18, R44 ;  /* 0x00000018ff2c7819 */ /* 0x000fe2000001142c */
[----:B------:R-:W-:Y:S01]  /*9180*/  IMAD R12, R38, R12, RZ ;  /* 0x0000000c260c7224 */ /* 0x000fe200078e02ff */
[----:B------:R-:W-:Y:S01]  /*9190*/  IADD3 R36, PT, PT, R36, 0x1, RZ ;  /* 0x0000000124247810 */ /* 0x000fe20007ffe0ff */
[C---:B------:R-:W-:Y:S02]  /*91a0*/  IMAD R25, R38.reuse, R29, RZ ;  /* 0x0000001d26197224 */ /* 0x040fe400078e02ff */
[C---:B------:R-:W-:Y:S01]  /*91b0*/  IMAD R28, R38.reuse, R32, RZ ;  /* 0x00000020261c7224 */ /* 0x040fe200078e02ff */
[----:B------:R-:W-:Y:S01]  /*91c0*/  SHF.R.S32.HI R32, RZ, 0x18, R64 ;  /* 0x00000018ff207819 */ /* 0x000fe20000011440 */
[C---:B------:R-:W-:Y:S01]  /*91d0*/  IMAD R29, R38.reuse, R33, RZ ;  /* 0x00000021261d7224 */ /* 0x040fe200078e02ff */
[----:B------:R-:W-:Y:S01]  /*91e0*/  I2IP.S8.S32.SAT R33, R7, R6, RZ ;  /* 0x0000000607217239 */ /* 0x000fe200000014ff */
[----:B------:R-:W-:Y:S01]  /*91f0*/  IMAD R11, R41, R40, R11 ;  /* 0x00000028290b7224 */ /* 0x000fe200078e020b */
[----:B------:R-:W-:Y:S01]  /*9200*/  SHF.R.S32.HI R6, RZ, 0x18, R63 ;  /* 0x00000018ff067819 */ /* 0x000fe2000001143f */
[C---:B------:R-:W-:Y:S01]  /*9210*/  IMAD R13, R38.reuse, R13, RZ ;  /* 0x0000000d260d7224 */ /* 0x040fe200078e02ff */
[----:B------:R-:W-:Y:S01]  /*9220*/  MOV R7, R62 ;  /* 0x0000003e00077202 */ /* 0x000fe20000000f00 */
[C---:B------:R-:W-:Y:S02]  /*9230*/  IMAD R14, R38.reuse, R14, RZ ;  /* 0x0000000e260e7224 */ /* 0x040fe400078e02ff */
[C---:B------:R-:W-:Y:S02]  /*9240*/  IMAD R3, R38.reuse, R22, RZ ;  /* 0x0000001626037224 */ /* 0x040fe400078e02ff */
[----:B------:R-:W-:Y:S02]  /*9250*/  IMAD R12, R39, R40, R12 ;  /* 0x00000028270c7224 */ /* 0x000fe400078e020c */
[C---:B------:R-:W-:Y:S02]  /*9260*/  IMAD R22, R38.reuse, R26, RZ ;  /* 0x0000001a26167224 */ /* 0x040fe400078e02ff */
[C---:B------:R-:W-:Y:S02]  /*9270*/  IMAD R15, R38.reuse, R15, RZ ;  /* 0x0000000f260f7224 */ /* 0x040fe400078e02ff */
[----:B------:R-:W-:Y:S02]  /*9280*/  IMAD R26, R38, R30, RZ ;  /* 0x0000001e261a7224 */ /* 0x000fe400078e02ff */
[----:B------:R-:W-:Y:S02]  /*9290*/  IMAD R13, R32, R40, R13 ;  /* 0x00000028200d7224 */ /* 0x000fe400078e020d */
[C---:B------:R-:W-:Y:S01]  /*92a0*/  IMAD R30, R38.reuse, R34, RZ ;  /* 0x00000022261e7224 */ /* 0x040fe200078e02ff */
[----:B------:R-:W-:Y:S01]  /*92b0*/  I2IP.S8.S32.SAT R34, R11, R10, RZ ;  /* 0x0000000a0b227239 */ /* 0x000fe200000014ff */
[----:B------:R-:W-:Y:S01]  /*92c0*/  IMAD R16, R38, R16, RZ ;  /* 0x0000001026107224 */ /* 0x000fe200078e02ff */
[----:B------:R-:W-:Y:S01]  /*92d0*/  SHF.R.S32.HI R10, RZ, 0x18, R61 ;  /* 0x00000018ff0a7819 */ /* 0x000fe2000001143d */
[----:B------:R-:W-:Y:S01]  /*92e0*/  IMAD R14, R6, R40, R14 ;  /* 0x00000028060e7224 */ /* 0x000fe200078e020e */
[----:B------:R-:W-:Y:S01]  /*92f0*/  I2IP.S8.S32.SAT R61, R9, R8, R34 ;  /* 0x00000008093d7239 */ /* 0x000fe20000001422 */
[----:B------:R-:W-:Y:S01]  /*9300*/  IMAD R17, R38, R17, RZ ;  /* 0x0000001126117224 */ /* 0x000fe200078e02ff */
[----:B------:R-:W-:Y:S01]  /*9310*/  SHF.R.S32.HI R11, RZ, 0x18, R60 ;  /* 0x00000018ff0b7819 */ /* 0x000fe2000001143c */
[----:B------:R-:W-:Y:S01]  /*9320*/  IMAD R15, R42, R40, R15 ;  /* 0x000000282a0f7224 */ /* 0x000fe200078e020f */
[----:B------:R-:W-:Y:S01]  /*9330*/  I2IP.S8.S32.SAT R60, R5, R4, R33 ;  /* 0x00000004053c7239 */ /* 0x000fe20000001421 */
[C---:B------:R-:W-:Y:S01]  /*9340*/  IMAD R18, R38.reuse, R18, RZ ;  /* 0x0000001226127224 */ /* 0x040fe200078e02ff */
[----:B------:R-:W-:Y:S01]  /*9350*/  SHF.R.S32.HI R5, RZ, 0x18, R58 ;  /* 0x00000018ff057819 */ /* 0x000fe2000001143a */
[----:B------:R-:W-:Y:S01]  /*9360*/  IMAD R16, R7, R40, R16 ;  /* 0x0000002807107224 */ /* 0x000fe200078e0210 */
[----:B------:R-:W-:Y:S01]  /*9370*/  I2IP.S8.S32.SAT R14, R15, R14, RZ ;  /* 0x0000000e0f0e7239 */ /* 0x000fe200000014ff */
[----:B------:R-:W-:Y:S01]  /*9380*/  IMAD R19, R38, R19, RZ ;  /* 0x0000001326137224 */ /* 0x000fe200078e02ff */
[----:B------:R-:W-:Y:S01]  /*9390*/  SHF.R.S32.HI R7, RZ, 0x18, R48 ;  /* 0x00000018ff077819 */ /* 0x000fe20000011430 */
[----:B------:R-:W-:Y:S01]  /*93a0*/  IMAD R17, R10, R40, R17 ;  /* 0x000000280a117224 */ /* 0x000fe200078e0211 */
[----:B------:R-:W-:Y:S01]  /*93b0*/  I2IP.S8.S32.SAT R62, R13, R12, R14 ;  /* 0x0000000c0d3e7239 */ /* 0x000fe2000000140e */
[-C--:B------:R-:W-:Y:S01]  /*93c0*/  IMAD R18, R11, R40.reuse, R18 ;  /* 0x000000280b127224 */ /* 0x080fe200078e0212 */
[----:B------:R-:W-:Y:S01]  /*93d0*/  SHF.R.S32.HI R6, RZ, 0x18, R57 ;  /* 0x00000018ff067819 */ /* 0x000fe20000011439 */
[----:B------:R-:W-:Y:S02]  /*93e0*/  IMAD.MOV.U32 R4, RZ, RZ, R59 ;  /* 0x000000ffff047224 */ /* 0x000fe400078e003b */
[-C--:B------:R-:W-:Y:S02]  /*93f0*/  IMAD R19, R43, R40.reuse, R19 ;  /* 0x000000282b137224 */ /* 0x080fe400078e0213 */
[----:B------:R-:W-:Y:S01]  /*9400*/  IMAD R0, R4, R40, R0 ;  /* 0x0000002804007224 */ /* 0x000fe200078e0200 */
[----:B------:R-:W-:Y:S01]  /*9410*/  MOV R4, R56 ;  /* 0x0000003800047202 */ /* 0x000fe20000000f00 */
[----:B------:R-:W-:Y:S01]  /*9420*/  IMAD R23, R38, R23, RZ ;  /* 0x0000001726177224 */ /* 0x000fe200078e02ff */
[----:B------:R-:W-:Y:S01]  /*9430*/  I2IP.S8.S32.SAT R18, R19, R18, RZ ;  /* 0x0000001213127239 */ /* 0x000fe200000014ff */
[-C--:B------:R-:W-:Y:S01]  /*9440*/  IMAD R2, R5, R40.reuse, R2 ;  /* 0x0000002805027224 */ /* 0x080fe200078e0202 */
[----:B------:R-:W-:Y:S01]  /*9450*/  SHF.R.S32.HI R5, RZ, 0x18, R55 ;  /* 0x00000018ff057819 */ /* 0x000fe20000011437 */
[----:B------:R-:W-:Y:S01]  /*9460*/  IMAD R3, R6, R40, R3 ;  /* 0x0000002806037224 */ /* 0x000fe200078e0203 */
[----:B------:R-:W-:Y:S01]  /*9470*/  I2IP.S8.S32.SAT R63, R17, R16, R18 ;  /* 0x00000010113f7239 */ /* 0x000fe20000001412 */
[-C--:B------:R-:W-:Y:S01]  /*9480*/  IMAD R23, R44, R40.reuse, R23 ;  /* 0x000000282c177224 */ /* 0x080fe200078e0217 */
[----:B------:R-:W-:Y:S01]  /*9490*/  SHF.R.S32.HI R6, RZ, 0x18, R54 ;  /* 0x00000018ff067819 */ /* 0x000fe20000011436 */
[-C--:B------:R-:W-:Y:S01]  /*94a0*/  IMAD R20, R4, R40.reuse, R20 ;  /* 0x0000002804147224 */ /* 0x080fe200078e0214 */
[----:B------:R-:W-:Y:S01]  /*94b0*/  MOV R4, R53 ;  /* 0x0000003500047202 */ /* 0x000fe20000000f00 */
[----:B------:R1:W-:Y:S01]  /*94c0*/  STS.128 [R69+UR44+0x5200], R60 ;  /* 0x0052003c45007988 */ /* 0x0003e20008000c2c */
[----:B------:R-:W-:Y:S01]  /*94d0*/  IMAD R27, R38, R27, RZ ;  /* 0x0000001b261b7224 */ /* 0x000fe200078e02ff */
[----:B------:R-:W-:Y:S01]  /*94e0*/  I2IP.S8.S32.SAT R3, R23, R3, RZ ;  /* 0x0000000317037239 */ /* 0x000fe200000014ff */
[-C--:B------:R-:W-:Y:S01]  /*94f0*/  IMAD R21, R5, R40.reuse, R21 ;  /* 0x0000002805157224 */ /* 0x080fe200078e0215 */
[----:B------:R-:W-:Y:S01]  /*9500*/  SHF.R.S32.HI R5, RZ, 0x18, R52 ;  /* 0x00000018ff057819 */ /* 0x000fe20000011434 */
[-C--:B------:R-:W-:Y:S01]  /*9510*/  IMAD R22, R6, R40.reuse, R22 ;  /* 0x0000002806167224 */ /* 0x080fe200078e0216 */
[----:B------:R-:W-:Y:S01]  /*9520*/  SHF.R.S32.HI R6, RZ, 0x18, R49 ;  /* 0x00000018ff067819 */ /* 0x000fe20000011431 */
[-C--:B------:R-:W-:Y:S02]  /*9530*/  IMAD R27, R45, R40.reuse, R27 ;  /* 0x000000282d1b7224 */ /* 0x080fe400078e021b */
[-C--:B------:R-:W-:Y:S01]  /*9540*/  IMAD R24, R4, R40.reuse, R24 ;  /* 0x0000002804187224 */ /* 0x080fe200078e0218 */
[----:B------:R-:W-:Y:S01]  /*9550*/  SHF.R.S32.HI R4, RZ, 0x18, R51 ;  /* 0x00000018ff047819 */ /* 0x000fe20000011433 */
[----:B------:R-:W-:Y:S01]  /*9560*/  IMAD R25, R5, R40, R25 ;  /* 0x0000002805197224 */ /* 0x000fe200078e0219 */
[----:B------:R-:W-:Y:S01]  /*9570*/  MOV R5, R50 ;  /* 0x0000003200057202 */ /* 0x000fe20000000f00 */
[----:B------:R-:W-:Y:S02]  /*9580*/  IMAD R31, R38, R31, RZ ;  /* 0x0000001f261f7224 */ /* 0x000fe400078e02ff */
[----:B------:R-:W-:Y:S01]  /*9590*/  IMAD R26, R4, R40, R26 ;  /* 0x00000028041a7224 */ /* 0x000fe200078e021a */
[----:B------:R-:W-:Y:S01]  /*95a0*/  I2IP.S8.S32.SAT R4, R2, R0, R3 ;  /* 0x0000000002047239 */ /* 0x000fe20000001403 */
[-C--:B------:R-:W-:Y:S02]  /*95b0*/  IMAD R31, R46, R40.reuse, R31 ;  /* 0x000000282e1f7224 */ /* 0x080fe400078e021f */
[----:B------:R-:W-:Y:S01]  /*95c0*/  IMAD R28, R5, R40, R28 ;  /* 0x00000028051c7224 */ /* 0x000fe200078e021c */
[----:B------:R-:W-:Y:S01]  /*95d0*/  I2IP.S8.S32.SAT R5, R27, R22, RZ ;  /* 0x000000161b057239 */ /* 0x000fe200000014ff */
[----:B------:R-:W-:Y:S01]  /*95e0*/  IMAD R29, R6, R40, R29 ;  /* 0x00000028061d7224 */ /* 0x000fe200078e021d */
[----:B------:R-:W-:Y:S01]  /*95f0*/  I2IP.S8.S32.SAT R6, R31, R26, RZ ;  /* 0x0000001a1f067239 */ /* 0x000fe200000014ff */
[----:B------:R-:W-:Y:S01]  /*9600*/  IMAD R35, R38, R35, RZ ;  /* 0x0000002326237224 */ /* 0x000fe200078e02ff */
[----:B------:R-:W-:Y:S01]  /*9610*/  I2IP.S8.S32.SAT R5, R21, R20, R5 ;  /* 0x0000001415057239 */ /* 0x000fe20000001405 */
[----:B------:R-:W-:Y:S01]  /*9620*/  IMAD R30, R7, R40, R30 ;  /* 0x00000028071e7224 */ /* 0x000fe200078e021e */
[----:B------:R-:W-:Y:S01]  /*9630*/  I2IP.S8.S32.SAT R6, R25, R24, R6 ;  /* 0x0000001819067239 */ /* 0x000fe20000001406 */
[----:B------:R-:W-:Y:S05]  /*9640*/  IMAD R35, R47, R40, R35 ;  /* 0x000000282f237224 */ /* 0x000fea00078e0223 */
[----:B------:R-:W-:Y:S04]  /*9650*/  I2IP.S8.S32.SAT R7, R35, R30, RZ ;  /* 0x0000001e23077239 */ /* 0x000fe800000014ff */
[----:B------:R-:W-:Y:S05]  /*9660*/  I2IP.S8.S32.SAT R7, R29, R28, R7 ;  /* 0x0000001c1d077239 */ /* 0x000fea0000001407 */
        /* <DEDUP_REMOVED lines=18> */
.L_x_131:
[----:B------:R-:W-:Y:S05]  /*9790*/  BSYNC.RECONVERGENT B0 ;  /* 0x0000000000007941 */ /* 0x000fea0003800200 */
.L_x_130:
[----:B------:R-:W-:Y:S01]  /*97a0*/  R2UR UR5, R76 ;  /* 0x000000004c0572ca */ /* 0x000fe200000e0000 */
[----:B------:R-:W-:Y:S01]  /*97b0*/  BAR.SYNC.DEFER_BLOCKING 0x1, 0x80 ;  /* 0x0042000000007b1d */ /* 0x000fe20000010000 */
[----:B------:R-:W-:Y:S01]  /*97c0*/  R2UR UR4, R77 ;  /* 0x000000004d0472ca */ /* 0x000fe200000e0000 */
[----:B------:R-:W-:Y:S01]  /*97d0*/  UISETP.NE.AND UP0, UPT, UR46, URZ, UPT ;  /* 0x000000ff2e00728c */ /* 0x000fe2000bf05270 */
[----:B------:R-:W-:Y:S02]  /*97e0*/  ISETP.NE.AND P0, PT, R79, 0x2, PT ;  /* 0x000000024f00780c */ /* 0x000fe40003f05270 */
[----:B------:R-:W-:Y:S02]  /*97f0*/  ISETP.NE.AND P1, PT, R36, 0x4, PT ;  /* 0x000000042400780c */ /* 0x000fe40003f25270 */
[----:B------:R-:W-:Y:S02]  /*9800*/  SEL R2, RZ, 0x1, P0 ;  /* 0x00000001ff027807 */ /* 0x000fe40000000000 */
[----:B------:R-:W-:Y:S02]  /*9810*/  SEL R0, RZ, 0x1, P1 ;  /* 0x00000001ff007807 */ /* 0x000fe40000800000 */
[----:B------:R-:W-:Y:S01]  /*9820*/  LOP3.LUT R83, R83, R2, RZ, 0x3c, !PT ;  /* 0x0000000253537212 */ /* 0x000fe200078e3cff */
[----:B------:R-:W-:Y:S01]  /*9830*/  UIADD3 UR20, UPT, UPT, UR37, UR5, URZ ;  /* 0x0000000525147290 */ /* 0x000fe2000fffe0ff */
[----:B------:R-:W-:Y:S01]  /*9840*/  LOP3.LUT R84, R84, R0, RZ, 0x3c, !PT ;  /* 0x0000000054547212 */ /* 0x000fe200078e3cff */
[----:B------:R-:W-:Y:S01]  /*9850*/  UIADD3 UR16, UPT, UPT, UR38, UR4, URZ ;  /* 0x0000000426107290 */ /* 0x000fe2000fffe0ff */
[----:B------:R-:W-:Y:S02]  /*9860*/  SEL R79, R79, RZ, P0 ;  /* 0x000000ff4f4f7207 */ /* 0x000fe40000000000 */
[----:B------:R-:W-:Y:S01]  /*9870*/  SEL R36, R36, RZ, P1 ;  /* 0x000000ff24247207 */ /* 0x000fe20000800000 */
[----:B------:R-:W-:Y:S01]  /*9880*/  UMOV UR36, UR59 ;  /* 0x0000003b00247c82 */ /* 0x000fe20008000000 */
[----:B------:R-:W-:Y:S07]  /*9890*/  BRA.U UP0, `(.L_x_132) ;  /* 0xffffffb900c47547 */ /* 0x000fee000b83ffff */
[----:B------:R-:W-:Y:S05]  /*98a0*/  EXIT ;  /* 0x000000000000794d */ /* 0x000fea0003800000 */
.L_x_24:
[----:B---3--:R3:W4:Y:S02]  /*98b0*/  SYNCS.PHASECHK.TRANS64.TRYWAIT P0, [R0+URZ+0x110], R2 ;  /* 0x00011002000075a7 */ /* 0x00872400080011ff */
[----:B----4-:R-:W-:Y:S05]  /*98c0*/  @!P0 NANOSLEEP.SYNCS 0x989680 ;  /* 0x009896800000895d */ /* 0x010fea0003900000 */
[----:B------:R-:W4:Y:S02]  /*98d0*/  @!P0 SYNCS.PHASECHK.TRANS64 P0, [R0+URZ+0x110], R2 ;  /* 0x00011002000085a7 */ /* 0x000f2400080010ff */
[----:B----4-:R-:W-:Y:S05]  /*98e0*/  @!P0 BRA `(.L_x_24) ;  /* 0xfffffffc00f08947 */ /* 0x010fea000383ffff */
[----:B------:R-:W-:Y:S05]  /*98f0*/  BRA `(.L_x_133) ;  /* 0xffffff80004c7947 */ /* 0x000fea000383ffff */
.L_x_27:
[----:B--2---:R-:W-:-:S07]  /*9900*/  MOV R0, UR33 ;  /* 0x0000002100007c02 */ /* 0x004fce0008000f00 */
.L_x_134:
[----:B--2---:R2:W3:Y:S02]  /*9910*/  SYNCS.PHASECHK.TRANS64.TRYWAIT P0, [R0+URZ+0x28], R3 ;  /* 0x00002803000075a7 */ /* 0x0044e400080011ff */
[----:B---3--:R-:W-:Y:S05]  /*9920*/  @!P0 NANOSLEEP.SYNCS 0x989680 ;  /* 0x009896800000895d */ /* 0x008fea0003900000 */
[----:B------:R-:W3:Y:S02]  /*9930*/  @!P0 SYNCS.PHASECHK.TRANS64 P0, [R0+URZ+0x28], R3 ;  /* 0x00002803000085a7 */ /* 0x000ee400080010ff */
[----:B---3--:R-:W-:Y:S05]  /*9940*/  @!P0 BRA `(.L_x_134) ;  /* 0xfffffffc00f08947 */ /* 0x008fea000383ffff */
[----:B------:R-:W-:Y:S05]  /*9950*/  BRA `(.L_x_26) ;  /* 0xffffff8000987947 */ /* 0x000fea000383ffff */
.L_x_34:
[----:B-1----:R-:W-:-:S07]  /*9960*/  MOV R0, UR17 ;  /* 0x0000001100007c02 */ /* 0x002fce0008000f00 */
.L_x_135:
[----:B-1----:R1:W2:Y:S02]  /*9970*/  SYNCS.PHASECHK.TRANS64.TRYWAIT P0, [R0+URZ+0x28], R3 ;  /* 0x00002803000075a7 */ /* 0x0022a400080011ff */
[----:B--2---:R-:W-:Y:S05]  /*9980*/  @!P0 NANOSLEEP.SYNCS 0x989680 ;  /* 0x009896800000895d */ /* 0x004fea0003900000 */
[----:B------:R-:W2:Y:S02]  /*9990*/  @!P0 SYNCS.PHASECHK.TRANS64 P0, [R0+URZ+0x28], R3 ;  /* 0x00002803000085a7 */ /* 0x000ea400080010ff */
[----:B--2---:R-:W-:Y:S05]  /*99a0*/  @!P0 BRA `(.L_x_135) ;  /* 0xfffffffc00f08947 */ /* 0x004fea000383ffff */
[----:B------:R-:W-:Y:S05]  /*99b0*/  BRA `(.L_x_33) ;  /* 0xffffff8400587947 */ /* 0x000fea000383ffff */
.L_x_39:
[----:B-1----:R1:W2:Y:S02]  /*99c0*/  SYNCS.PHASECHK.TRANS64.TRYWAIT P0, [R3+URZ+0xa0], R0 ;  /* 0x0000a000030075a7 */ /* 0x0022a400080011ff */
[----:B--2---:R-:W-:Y:S05]  /*99d0*/  @!P0 NANOSLEEP.SYNCS 0x989680 ;  /* 0x009896800000895d */ /* 0x004fea0003900000 */
[----:B------:R-:W2:Y:S02]  /*99e0*/  @!P0 SYNCS.PHASECHK.TRANS64 P0, [R3+URZ+0xa0], R0 ;  /* 0x0000a000030085a7 */ /* 0x000ea400080010ff */
[----:B--2---:R-:W-:Y:S05]  /*99f0*/  @!P0 BRA `(.L_x_39) ;  /* 0xfffffffc00f08947 */ /* 0x004fea000383ffff */
[----:B------:R-:W-:Y:S05]  /*9a00*/  BRA `(.L_x_136) ;  /* 0xffffff8800007947 */ /* 0x000fea000383ffff */
.L_x_43:
[----:B------:R-:W-:-:S07]  /*9a10*/  MOV R0, UR4 ;  /* 0x0000000400007c02 */ /* 0x000fce0008000f00 */
.L_x_137:
[----:B-1----:R1:W2:Y:S02]  /*9a20*/  SYNCS.PHASECHK.TRANS64.TRYWAIT P0, [R0+URZ], R2 ;  /* 0x00000002000075a7 */ /* 0x0022a400080011ff */
[----:B--2---:R-:W-:Y:S05]  /*9a30*/  @!P0 NANOSLEEP.SYNCS 0x989680 ;  /* 0x009896800000895d */ /* 0x004fea0003900000 */
[----:B------:R-:W2:Y:S02]  /*9a40*/  @!P0 SYNCS.PHASECHK.TRANS64 P0, [R0+URZ], R2 ;  /* 0x00000002000085a7 */ /* 0x000ea400080010ff */
[----:B--2---:R-:W-:Y:S05]  /*9a50*/  @!P0 BRA `(.L_x_137) ;  /* 0xfffffffc00f08947 */ /* 0x004fea000383ffff */
[----:B------:R-:W-:Y:S05]  /*9a60*/  BRA `(.L_x_138) ;  /* 0xffffff8c00ac7947 */ /* 0x000fea000383ffff */
.L_x_44:
[----:B------:R-:W-:-:S07]  /*9a70*/  MOV R0, UR5 ;  /* 0x0000000500007c02 */ /* 0x000fce0008000f00 */
.L_x_139:
[----:B-1----:R1:W2:Y:S02]  /*9a80*/  SYNCS.PHASECHK.TRANS64.TRYWAIT P0, [R0+URZ], R3 ;  /* 0x00000003000075a7 */ /* 0x0022a400080011ff */
[----:B--2---:R-:W-:Y:S05]  /*9a90*/  @!P0 NANOSLEEP.SYNCS 0x989680 ;  /* 0x009896800000895d */ /* 0x004fea0003900000 */
[----:B------:R-:W2:Y:S02]  /*9aa0*/  @!P0 SYNCS.PHASECHK.TRANS64 P0, [R0+URZ], R3 ;  /* 0x00000003000085a7 */ /* 0x000ea400080010ff */
[----:B--2---:R-:W-:Y:S05]  /*9ab0*/  @!P0 BRA `(.L_x_139) ;  /* 0xfffffffc00f08947 */ /* 0x004fea000383ffff */
[----:B------:R-:W-:Y:S05]  /*9ac0*/  BRA `(.L_x_140) ;  /* 0xffffff8c00b87947 */ /* 0x000fea000383ffff */
.L_x_45:
[----:B------:R-:W-:-:S07]  /*9ad0*/  MOV R0, UR5 ;  /* 0x0000000500007c02 */ /* 0x000fce0008000f00 */
.L_x_141:
[----:B-1----:R1:W2:Y:S02]  /*9ae0*/  SYNCS.PHASECHK.TRANS64.TRYWAIT P0, [R0+URZ], R3 ;  /* 0x00000003000075a7 */ /* 0x0022a400080011ff */
[----:B--2---:R-:W-:Y:S05]  /*9af0*/  @!P0 NANOSLEEP.SYNCS 0x989680 ;  /* 0x009896800000895d */ /* 0x004fea0003900000 */
[----:B------:R-:W2:Y:S02]  /*9b00*/  @!P0 SYNCS.PHASECHK.TRANS64 P0, [R0+URZ], R3 ;  /* 0x00000003000085a7 */ /* 0x000ea400080010ff */
[----:B--2---:R-:W-:Y:S05]  /*9b10*/  @!P0 BRA `(.L_x_141) ;  /* 0xfffffffc00f08947 */ /* 0x004fea000383ffff */
[----:B------:R-:W-:Y:S05]  /*9b20*/  BRA `(.L_x_142) ;  /* 0xffffff8c00c47947 */ /* 0x000fea000383ffff */
.L_x_46:
[----:B------:R-:W-:-:S07]  /*9b30*/  MOV R0, UR5 ;  /* 0x0000000500007c02 */ /* 0x000fce0008000f00 */
.L_x_143:
[----:B-1----:R1:W2:Y:S02]  /*9b40*/  SYNCS.PHASECHK.TRANS64.TRYWAIT P0, [R0+URZ], R3 ;  /* 0x00000003000075a7 */ /* 0x0022a400080011ff */
[----:B--2---:R-:W-:Y:S05]  /*9b50*/  @!P0 NANOSLEEP.SYNCS 0x989680 ;  /* 0x009896800000895d */ /* 0x004fea0003900000 */
[----:B------:R-:W2:Y:S02]  /*9b60*/  @!P0 SYNCS.PHASECHK.TRANS64 P0, [R0+URZ], R3 ;  /* 0x00000003000085a7 */ /* 0x000ea400080010ff */
[----:B--2---:R-:W-:Y:S05]  /*9b70*/  @!P0 BRA `(.L_x_143) ;  /* 0xfffffffc00f08947 */ /* 0x004fea000383ffff */
[----:B------:R-:W-:Y:S05]  /*9b80*/  BRA `(.L_x_144) ;  /* 0xffffff8c00d07947 */ /* 0x000fea000383ffff */
.L_x_49:
[----:B--2---:R2:W3:Y:S02]  /*9b90*/  SYNCS.PHASECHK.TRANS64.TRYWAIT P0, [R2+URZ+0x100], R4 ;  /* 0x00010004020075a7 */ /* 0x0044e400080011ff */
[----:B---3--:R-:W-:Y:S05]  /*9ba0*/  @!P0 NANOSLEEP.SYNCS 0x989680 ;  /* 0x009896800000895d */ /* 0x008fea0003900000 */
[----:B------:R-:W3:Y:S02]  /*9bb0*/  @!P0 SYNCS.PHASECHK.TRANS64 P0, [R2+URZ+0x100], R4 ;  /* 0x00010004020085a7 */ /* 0x000ee400080010ff */
[----:B---3--:R-:W-:Y:S05]  /*9bc0*/  @!P0 BRA `(.L_x_49) ;  /* 0xfffffffc00f08947 */ /* 0x008fea000383ffff */
[----:B------:R-:W-:Y:S05]  /*9bd0*/  BRA `(.L_x_145) ;  /* 0xffffff90002c7947 */ /* 0x000fea000383ffff */
.L_x_50:
[----:B------:R-:W-:-:S07]  /*9be0*/  MOV R2, UR4 ;  /* 0x0000000400027c02 */ /* 0x000fce0008000f00 */
.L_x_146:
[----:B--2---:R2:W3:Y:S02]  /*9bf0*/  SYNCS.PHASECHK.TRANS64.TRYWAIT P0, [R2+URZ+0xb0], R5 ;  /* 0x0000b005020075a7 */ /* 0x0044e400080011ff */
[----:B---3--:R-:W-:Y:S05]  /*9c00*/  @!P0 NANOSLEEP.SYNCS 0x989680 ;  /* 0x009896800000895d */ /* 0x008fea0003900000 */
[----:B------:R-:W3:Y:S02]  /*9c10*/  @!P0 SYNCS.PHASECHK.TRANS64 P0, [R2+URZ+0xb0], R5 ;  /* 0x0000b005020085a7 */ /* 0x000ee400080010ff */
[----:B---3--:R-:W-:Y:S05]  /*9c20*/  @!P0 BRA `(.L_x_146) ;  /* 0xfffffffc00f08947 */ /* 0x008fea000383ffff */
[----:B------:R-:W-:Y:S05]  /*9c30*/  BRA `(.L_x_147) ;  /* 0xffffff90003c7947 */ /* 0x000fea000383ffff */
.L_x_51:
[----:B--2---:R2:W3:Y:S02]  /*9c40*/  SYNCS.PHASECHK.TRANS64.TRYWAIT P1, [R2+URZ+0xa0], R4 ;  /* 0x0000a004020075a7 */ /* 0x0044e400080211ff */
[----:B---3--:R-:W-:Y:S05]  /*9c50*/  @!P1 NANOSLEEP.SYNCS 0x989680 ;  /* 0x009896800000995d */ /* 0x008fea0003900000 */
[----:B------:R-:W3:Y:S02]  /*9c60*/  @!P1 SYNCS.PHASECHK.TRANS64 P1, [R2+URZ+0xa0], R4 ;  /* 0x0000a004020095a7 */ /* 0x000ee400080210ff */
[----:B---3--:R-:W-:Y:S05]  /*9c70*/  @!P1 BRA `(.L_x_51) ;  /* 0xfffffffc00f09947 */ /* 0x008fea000383ffff */
[----:B------:R-:W-:Y:S05]  /*9c80*/  BRA `(.L_x_148) ;  /* 0xffffff90006c7947 */ /* 0x000fea000383ffff */
.L_x_54:
[----:B------:R-:W-:-:S07]  /*9c90*/  MOV R0, UR4 ;  /* 0x0000000400007c02 */ /* 0x000fce0008000f00 */
.L_x_149:
[----:B--2---:R2:W3:Y:S02]  /*9ca0*/  SYNCS.PHASECHK.TRANS64.TRYWAIT P0, [R0+URZ+0xb0], R2 ;  /* 0x0000b002000075a7 */ /* 0x0044e400080011ff */
[----:B---3--:R-:W-:Y:S05]  /*9cb0*/  @!P0 NANOSLEEP.SYNCS 0x989680 ;  /* 0x009896800000895d */ /* 0x008fea0003900000 */
[----:B------:R-:W3:Y:S02]  /*9cc0*/  @!P0 SYNCS.PHASECHK.TRANS64 P0, [R0+URZ+0xb0], R2 ;  /* 0x0000b002000085a7 */ /* 0x000ee400080010ff */
[----:B---3--:R-:W-:Y:S05]  /*9cd0*/  @!P0 BRA `(.L_x_149) ;  /* 0xfffffffc00f08947 */ /* 0x008fea000383ffff */
[----:B------:R-:W-:Y:S05]  /*9ce0*/  BRA `(.L_x_53) ;  /* 0xffffff9000c07947 */ /* 0x000fea000383ffff */
.L_x_61:
[----:B-1----:R1:W2:Y:S02]  /*9cf0*/  SYNCS.PHASECHK.TRANS64.TRYWAIT P1, [R0+URZ+0xa0], R2 ;  /* 0x0000a002000075a7 */ /* 0x0022a400080211ff */
[----:B--2---:R-:W-:Y:S05]  /*9d00*/  @!P1 NANOSLEEP.SYNCS 0x989680 ;  /* 0x009896800000995d */ /* 0x004fea0003900000 */
[----:B------:R-:W2:Y:S02]  /*9d10*/  @!P1 SYNCS.PHASECHK.TRANS64 P1, [R0+URZ+0xa0], R2 ;  /* 0x0000a002000095a7 */ /* 0x000ea400080210ff */
[----:B--2---:R-:W-:Y:S05]  /*9d20*/  @!P1 BRA `(.L_x_61) ;  /* 0xfffffffc00f09947 */ /* 0x004fea000383ffff */
[----:B------:R-:W-:Y:S05]  /*9d30*/  BRA `(.L_x_150) ;  /* 0xffffff9800247947 */ /* 0x000fea000383ffff */
.L_x_62:
[----:B------:R-:W-:-:S07]  /*9d40*/  MOV R2, UR23 ;  /* 0x0000001700027c02 */ /* 0x000fce0008000f00 */
.L_x_151:
[----:B-1----:R1:W2:Y:S02]  /*9d50*/  SYNCS.PHASECHK.TRANS64.TRYWAIT P0, [R2+URZ+0xe0], R0 ;  /* 0x0000e000020075a7 */ /* 0x0022a400080011ff */
[----:B--2---:R-:W-:Y:S05]  /*9d60*/  @!P0 NANOSLEEP.SYNCS 0x989680 ;  /* 0x009896800000895d */ /* 0x004fea0003900000 */
[----:B------:R-:W2:Y:S02]  /*9d70*/  @!P0 SYNCS.PHASECHK.TRANS64 P0, [R2+URZ+0xe0], R0 ;  /* 0x0000e000020085a7 */ /* 0x000ea400080010ff */
[----:B--2---:R-:W-:Y:S05]  /*9d80*/  @!P0 BRA `(.L_x_151) ;  /* 0xfffffffc00f08947 */ /* 0x004fea000383ffff */
[----:B------:R-:W-:Y:S05]  /*9d90*/  BRA `(.L_x_152) ;  /* 0xffffff9800747947 */ /* 0x000fea000383ffff */
.L_x_65:
[----:B------:R-:W-:Y:S07]  /*9da0*/  MOV R0, UR5 ;  /* 0x0000000500007c02 */ /* 0x000fee0008000f00 */
.L_x_153:
[----:B-1----:R1:W2:Y:S02]  /*9db0*/  SYNCS.PHASECHK.TRANS64.TRYWAIT P0, [R0+URZ], R2 ;  /* 0x00000002000075a7 */ /* 0x0022a400080011ff */
[----:B--2---:R-:W-:Y:S05]  /*9dc0*/  @!P0 NANOSLEEP.SYNCS 0x989680 ;  /* 0x009896800000895d */ /* 0x004fea0003900000 */
[----:B------:R-:W2:Y:S02]  /*9dd0*/  @!P0 SYNCS.PHASECHK.TRANS64 P0, [R0+URZ], R2 ;  /* 0x00000002000085a7 */ /* 0x000ea400080010ff */
[----:B--2---:R-:W-:Y:S05]  /*9de0*/  @!P0 BRA `(.L_x_153) ;  /* 0xfffffffc00f08947 */ /* 0x004fea000383ffff */
[----:B------:R-:W-:Y:S05]  /*9df0*/  BRA `(.L_x_64) ;  /* 0xffffff9800907947 */ /* 0x000fea000383ffff */
.L_x_68:
[----:B------:R-:W-:-:S07]  /*9e00*/  MOV R0, UR4 ;  /* 0x0000000400007c02 */ /* 0x000fce0008000f00 */
.L_x_154:
[----:B--2---:R2:W4:Y:S02]  /*9e10*/  SYNCS.PHASECHK.TRANS64.TRYWAIT P0, [R0+URZ], R2 ;  /* 0x00000002000075a7 */ /* 0x00452400080011ff */
[----:B----4-:R-:W-:Y:S05]  /*9e20*/  @!P0 NANOSLEEP.SYNCS 0x989680 ;  /* 0x009896800000895d */ /* 0x010fea0003900000 */
[----:B------:R-:W4:Y:S02]  /*9e30*/  @!P0 SYNCS.PHASECHK.TRANS64 P0, [R0+URZ], R2 ;  /* 0x00000002000085a7 */ /* 0x000f2400080010ff */
[----:B----4-:R-:W-:Y:S05]  /*9e40*/  @!P0 BRA `(.L_x_154) ;  /* 0xfffffffc00f08947 */ /* 0x010fea000383ffff */
[----:B------:R-:W-:Y:S05]  /*9e50*/  BRA `(.L_x_155) ;  /* 0xffffff9c00447947 */ /* 0x000fea000383ffff */
.L_x_69:
[----:B------:R-:W-:-:S07]  /*9e60*/  MOV R0, UR5 ;  /* 0x0000000500007c02 */ /* 0x000fce0008000f00 */
.L_x_156:
[----:B-1----:R1:W2:Y:S02]  /*9e70*/  SYNCS.PHASECHK.TRANS64.TRYWAIT P0, [R0+URZ], R3 ;  /* 0x00000003000075a7 */ /* 0x0022a400080011ff */
[----:B--2---:R-:W-:Y:S05]  /*9e80*/  @!P0 NANOSLEEP.SYNCS 0x989680 ;  /* 0x009896800000895d */ /* 0x004fea0003900000 */
[----:B------:R-:W2:Y:S02]  /*9e90*/  @!P0 SYNCS.PHASECHK.TRANS64 P0, [R0+URZ], R3 ;  /* 0x00000003000085a7 */ /* 0x000ea400080010ff */
[----:B--2---:R-:W-:Y:S05]  /*9ea0*/  @!P0 BRA `(.L_x_156) ;  /* 0xfffffffc00f08947 */ /* 0x004fea000383ffff */
[----:B------:R-:W-:Y:S05]  /*9eb0*/  BRA `(.L_x_157) ;  /* 0xffffff9c00507947 */ /* 0x000fea000383ffff */
.L_x_70:
[----:B------:R-:W-:-:S07]  /*9ec0*/  MOV R0, UR5 ;  /* 0x0000000500007c02 */ /* 0x000fce0008000f00 */
.L_x_158:
[----:B-1----:R1:W2:Y:S02]  /*9ed0*/  SYNCS.PHASECHK.TRANS64.TRYWAIT P0, [R0+URZ], R3 ;  /* 0x00000003000075a7 */ /* 0x0022a400080011ff */
[----:B--2---:R-:W-:Y:S05]  /*9ee0*/  @!P0 NANOSLEEP.SYNCS 0x989680 ;  /* 0x009896800000895d */ /* 0x004fea0003900000 */
[----:B------:R-:W2:Y:S02]  /*9ef0*/  @!P0 SYNCS.PHASECHK.TRANS64 P0, [R0+URZ], R3 ;  /* 0x00000003000085a7 */ /* 0x000ea400080010ff */
[----:B--2---:R-:W-:Y:S05]  /*9f00*/  @!P0 BRA `(.L_x_158) ;  /* 0xfffffffc00f08947 */ /* 0x004fea000383ffff */
[----:B------:R-:W-:Y:S05]  /*9f10*/  BRA `(.L_x_159) ;  /* 0xffffff9c005c7947 */ /* 0x000fea000383ffff */
.L_x_71:
[----:B-1----:R-:W-:-:S07]  /*9f20*/  MOV R0, UR4 ;  /* 0x0000000400007c02 */ /* 0x002fce0008000f00 */
.L_x_160:
[----:B-1----:R1:W2:Y:S02]  /*9f30*/  SYNCS.PHASECHK.TRANS64.TRYWAIT P0, [R0+URZ], R2 ;  /* 0x00000002000075a7 */ /* 0x0022a400080011ff */
[----:B--2---:R-:W-:Y:S05]  /*9f40*/  @!P0 NANOSLEEP.SYNCS 0x989680 ;  /* 0x009896800000895d */ /* 0x004fea0003900000 */
[----:B------:R-:W2:Y:S02]  /*9f50*/  @!P0 SYNCS.PHASECHK.TRANS64 P0, [R0+URZ], R2 ;  /* 0x00000002000085a7 */ /* 0x000ea400080010ff */
[----:B--2---:R-:W-:Y:S05]  /*9f60*/  @!P0 BRA `(.L_x_160) ;  /* 0xfffffffc00f08947 */ /* 0x004fea000383ffff */
[----:B------:R-:W-:Y:S05]  /*9f70*/  BRA `(.L_x_161) ;  /* 0xffffff9c00687947 */ /* 0x000fea000383ffff */
.L_x_76:
[----:B---3--:R3:W4:Y:S02]  /*9f80*/  SYNCS.PHASECHK.TRANS64.TRYWAIT P0, [R12+URZ+0xa0], R0 ;  /* 0x0000a0000c0075a7 */ /* 0x00872400080011ff */
[----:B----4-:R-:W-:Y:S05]  /*9f90*/  @!P0 NANOSLEEP.SYNCS 0x989680 ;  /* 0x009896800000895d */ /* 0x010fea0003900000 */
[----:B------:R-:W4:Y:S02]  /*9fa0*/  @!P0 SYNCS.PHASECHK.TRANS64 P0, [R12+URZ+0xa0], R0 ;  /* 0x0000a0000c0085a7 */ /* 0x000f2400080010ff */
[----:B----4-:R-:W-:Y:S05]  /*9fb0*/  @!P0 BRA `(.L_x_76) ;  /* 0xfffffffc00f08947 */ /* 0x010fea000383ffff */
[----:B------:R-:W-:Y:S05]  /*9fc0*/  BRA `(.L_x_162) ;  /* 0xffffffa000887947 */ /* 0x000fea000383ffff */
.L_x_79:
[----:B-1----:R-:W-:Y:S07]  /*9fd0*/  MOV R0, UR21 ;  /* 0x0000001500007c02 */ /* 0x002fee0008000f00 */
.L_x_163:
[----:B-1----:R1:W3:Y:S02]  /*9fe0*/  SYNCS.PHASECHK.TRANS64.TRYWAIT P2, [R0+URZ+0x98], R6 ;  /* 0x00009806000075a7 */ /* 0x0022e400080411ff */
[----:B---3--:R-:W-:Y:S05]  /*9ff0*/  @!P2 NANOSLEEP.SYNCS 0x989680 ;  /* 0x009896800000a95d */ /* 0x008fea0003900000 */
[----:B------:R-:W3:Y:S02]  /*a000*/  @!P2 SYNCS.PHASECHK.TRANS64 P2, [R0+URZ+0x98], R6 ;  /* 0x000098060000a5a7 */ /* 0x000ee400080410ff */
[----:B---3--:R-:W-:Y:S05]  /*a010*/  @!P2 BRA `(.L_x_163) ;  /* 0xfffffffc00f0a947 */ /* 0x008fea000383ffff */
[----:B------:R-:W-:Y:S05]  /*a020*/  BRA `(.L_x_78) ;  /* 0xffffffa400f07947 */ /* 0x000fea000383ffff */
.L_x_82:
[----:B------:R-:W-:Y:S07]  /*a030*/  MOV R0, UR21 ;  /* 0x0000001500007c02 */ /* 0x000fee0008000f00 */
.L_x_164:
[----:B-1----:R1:W3:Y:S02]  /*a040*/  SYNCS.PHASECHK.TRANS64.TRYWAIT P0, [R0+URZ+0x70], R9 ;  /* 0x00007009000075a7 */ /* 0x0022e400080011ff */
[----:B---3--:R-:W-:Y:S05]  /*a050*/  @!P0 NANOSLEEP.SYNCS 0x989680 ;  /* 0x009896800000895d */ /* 0x008fea0003900000 */
[----:B------:R-:W3:Y:S02]  /*a060*/  @!P0 SYNCS.PHASECHK.TRANS64 P0, [R0+URZ+0x70], R9 ;  /* 0x00007009000085a7 */ /* 0x000ee400080010ff */
[----:B---3--:R-:W-:Y:S05]  /*a070*/  @!P0 BRA `(.L_x_164) ;  /* 0xfffffffc00f08947 */ /* 0x008fea000383ffff */
[----:B------:R-:W-:Y:S05]  /*a080*/  BRA `(.L_x_165) ;  /* 0xffffffa8004c7947 */ /* 0x000fea000383ffff */
.L_x_83:
[----:B------:R-:W-:Y:S07]  /*a090*/  MOV R0, UR21 ;  /* 0x0000001500007c02 */ /* 0x000fee0008000f00 */
.L_x_166:
[----:B-1----:R1:W3:Y:S02]  /*a0a0*/  SYNCS.PHASECHK.TRANS64.TRYWAIT P0, [R0+URZ+0x78], R9 ;  /* 0x00007809000075a7 */ /* 0x0022e400080011ff */
[----:B---3--:R-:W-:Y:S05]  /*a0b0*/  @!P0 NANOSLEEP.SYNCS 0x989680 ;  /* 0x009896800000895d */ /* 0x008fea0003900000 */
[----:B------:R-:W3:Y:S02]  /*a0c0*/  @!P0 SYNCS.PHASECHK.TRANS64 P0, [R0+URZ+0x78], R9 ;  /* 0x00007809000085a7 */ /* 0x000ee400080010ff */
[----:B---3--:R-:W-:Y:S05]  /*a0d0*/  @!P0 BRA `(.L_x_166) ;  /* 0xfffffffc00f08947 */ /* 0x008fea000383ffff */
[----:B------:R-:W-:Y:S05]  /*a0e0*/  BRA `(.L_x_167) ;  /* 0xffffffa800887947 */ /* 0x000fea000383ffff */
.L_x_84:
[----:B------:R-:W-:Y:S07]  /*a0f0*/  MOV R0, UR21 ;  /* 0x0000001500007c02 */ /* 0x000fee0008000f00 */
.L_x_168:
[----:B-1----:R1:W3:Y:S02]  /*a100*/  SYNCS.PHASECHK.TRANS64.TRYWAIT P0, [R0+URZ+0x80], R9 ;  /* 0x00008009000075a7 */ /* 0x0022e400080011ff */
[----:B---3--:R-:W-:Y:S05]  /*a110*/  @!P0 NANOSLEEP.SYNCS 0x989680 ;  /* 0x009896800000895d */ /* 0x008fea0003900000 */
[----:B------:R-:W3:Y:S02]  /*a120*/  @!P0 SYNCS.PHASECHK.TRANS64 P0, [R0+URZ+0x80], R9 ;  /* 0x00008009000085a7 */ /* 0x000ee400080010ff */
[----:B---3--:R-:W-:Y:S05]  /*a130*/  @!P0 BRA `(.L_x_168) ;  /* 0xfffffffc00f08947 */ /* 0x008fea000383ffff */
[----:B------:R-:W-:Y:S05]  /*a140*/  BRA `(.L_x_169) ;  /* 0xffffffa800d07947 */ /* 0x000fea000383ffff */
.L_x_85:
[----:B------:R-:W-:Y:S07]  /*a150*/  MOV R0, UR21 ;  /* 0x0000001500007c02 */ /* 0x000fee0008000f00 */
.L_x_170:
[----:B-1----:R1:W3:Y:S02]  /*a160*/  SYNCS.PHASECHK.TRANS64.TRYWAIT P0, [R0+URZ+0x88], R9 ;  /* 0x00008809000075a7 */ /* 0x0022e400080011ff */
[----:B---3--:R-:W-:Y:S05]  /*a170*/  @!P0 NANOSLEEP.SYNCS 0x989680 ;  /* 0x009896800000895d */ /* 0x008fea0003900000 */
[----:B------:R-:W3:Y:S02]  /*a180*/  @!P0 SYNCS.PHASECHK.TRANS64 P0, [R0+URZ+0x88], R9 ;  /* 0x00008809000085a7 */ /* 0x000ee400080010ff */
[----:B---3--:R-:W-:Y:S05]  /*a190*/  @!P0 BRA `(.L_x_170) ;  /* 0xfffffffc00f08947 */ /* 0x008fea000383ffff */
[----:B------:R-:W-:Y:S05]  /*a1a0*/  BRA `(.L_x_171) ;  /* 0xffffffac00147947 */ /* 0x000fea000383ffff */
.L_x_87:
[----:B------:R-:W-:-:S07]  /*a1b0*/  MOV R0, UR21 ;  /* 0x0000001500007c02 */ /* 0x000fce0008000f00 */
.L_x_172:
[----:B-1----:R1:W4:Y:S02]  /*a1c0*/  SYNCS.PHASECHK.TRANS64.TRYWAIT P0, [R0+URZ+0x70], R2 ;  /* 0x00007002000075a7 */ /* 0x00232400080011ff */
[----:B----4-:R-:W-:Y:S05]  /*a1d0*/  @!P0 NANOSLEEP.SYNCS 0x989680 ;  /* 0x009896800000895d */ /* 0x010fea0003900000 */
[----:B------:R-:W4:Y:S02]  /*a1e0*/  @!P0 SYNCS.PHASECHK.TRANS64 P0, [R0+URZ+0x70], R2 ;  /* 0x00007002000085a7 */ /* 0x000f2400080010ff */
[----:B----4-:R-:W-:Y:S05]  /*a1f0*/  @!P0 BRA `(.L_x_172) ;  /* 0xfffffffc00f08947 */ /* 0x010fea000383ffff */
[----:B------:R-:W-:Y:S05]  /*a200*/  BRA `(.L_x_173) ;  /* 0xffffffac008c7947 */ /* 0x000fea000383ffff */
.L_x_88:
[----:B-1----:R-:W-:-:S07]  /*a210*/  MOV R0, UR21 ;  /* 0x0000001500007c02 */ /* 0x002fce0008000f00 */
.L_x_174:
[----:B-1----:R1:W4:Y:S02]  /*a220*/  SYNCS.PHASECHK.TRANS64.TRYWAIT P0, [R0+URZ+0x78], R2 ;  /* 0x00007802000075a7 */ /* 0x00232400080011ff */
[----:B----4-:R-:W-:Y:S05]  /*a230*/  @!P0 NANOSLEEP.SYNCS 0x989680 ;  /* 0x009896800000895d */ /* 0x010fea0003900000 */
[----:B------:R-:W4:Y:S02]  /*a240*/  @!P0 SYNCS.PHASECHK.TRANS64 P0, [R0+URZ+0x78], R2 ;  /* 0x00007802000085a7 */ /* 0x000f2400080010ff */
[----:B----4-:R-:W-:Y:S05]  /*a250*/  @!P0 BRA `(.L_x_174) ;  /* 0xfffffffc00f08947 */ /* 0x010fea000383ffff */
[----:B------:R-:W-:Y:S05]  /*a260*/  BRA `(.L_x_175) ;  /* 0xffffffac007c7947 */ /* 0x000fea000383ffff */
.L_x_89:
[----:B-1----:R-:W-:-:S07]  /*a270*/  MOV R0, UR21 ;  /* 0x0000001500007c02 */ /* 0x002fce0008000f00 */
.L_x_176:
[----:B-1----:R1:W4:Y:S02]  /*a280*/  SYNCS.PHASECHK.TRANS64.TRYWAIT P0, [R0+URZ+0x80], R2 ;  /* 0x00008002000075a7 */ /* 0x00232400080011ff */
[----:B----4-:R-:W-:Y:S05]  /*a290*/  @!P0 NANOSLEEP.SYNCS 0x989680 ;  /* 0x009896800000895d */ /* 0x010fea0003900000 */
[----:B------:R-:W4:Y:S02]  /*a2a0*/  @!P0 SYNCS.PHASECHK.TRANS64 P0, [R0+URZ+0x80], R2 ;  /* 0x00008002000085a7 */ /* 0x000f2400080010ff */
[----:B----4-:R-:W-:Y:S05]  /*a2b0*/  @!P0 BRA `(.L_x_176) ;  /* 0xfffffffc00f08947 */ /* 0x010fea000383ffff */
[----:B------:R-:W-:Y:S05]  /*a2c0*/  BRA `(.L_x_177) ;  /* 0xffffffac006c7947 */ /* 0x000fea000383ffff */
.L_x_91:
[----:B-1----:R1:W2:Y:S02]  /*a2d0*/  SYNCS.PHASECHK.TRANS64.TRYWAIT P0, [R3+URZ+0xa0], R0 ;  /* 0x0000a000030075a7 */ /* 0x0022a400080011ff */
[----:B--2---:R-:W-:Y:S05]  /*a2e0*/  @!P0 NANOSLEEP.SYNCS 0x989680 ;  /* 0x009896800000895d */ /* 0x004fea0003900000 */
[----:B------:R-:W2:Y:S02]  /*a2f0*/  @!P0 SYNCS.PHASECHK.TRANS64 P0, [R3+URZ+0xa0], R0 ;  /* 0x0000a000030085a7 */ /* 0x000ea400080010ff */
[----:B--2---:R-:W-:Y:S05]  /*a300*/  @!P0 BRA `(.L_x_91) ;  /* 0xfffffffc00f08947 */ /* 0x004fea000383ffff */
[----:B------:R-:W-:Y:S05]  /*a310*/  BRA `(.L_x_178) ;  /* 0xffffffb000387947 */ /* 0x000fea000383ffff */
.L_x_102:
[----:B-1----:R1:W2:Y:S02]  /*a320*/  SYNCS.PHASECHK.TRANS64.TRYWAIT P1, [R2+URZ+0x50], R0 ;  /* 0x00005000020075a7 */ /* 0x0022a400080211ff */
[----:B--2---:R-:W-:Y:S05]  /*a330*/  @!P1 NANOSLEEP.SYNCS 0x989680 ;  /* 0x009896800000995d */ /* 0x004fea0003900000 */
[----:B------:R-:W2:Y:S02]  /*a340*/  @!P1 SYNCS.PHASECHK.TRANS64 P1, [R2+URZ+0x50], R0 ;  /* 0x00005000020095a7 */ /* 0x000ea400080210ff */
[----:B--2---:R-:W-:Y:S05]  /*a350*/  @!P1 BRA `(.L_x_102) ;  /* 0xfffffffc00f09947 */ /* 0x004fea000383ffff */
[----:B------:R-:W-:Y:S05]  /*a360*/  BRA `(.L_x_101) ;  /* 0xffffffbc00ac7947 */ /* 0x000fea000383ffff */
.L_x_104:
[----:B-1----:R1:W2:Y:S02]  /*a370*/  SYNCS.PHASECHK.TRANS64.TRYWAIT P0, [R52+URZ+0xc0], R3 ;  /* 0x0000c003340075a7 */ /* 0x0022a400080011ff */
[----:B--2---:R-:W-:Y:S05]  /*a380*/  @!P0 NANOSLEEP.SYNCS 0x989680 ;  /* 0x009896800000895d */ /* 0x004fea0003900000 */
[----:B------:R-:W2:Y:S02]  /*a390*/  @!P0 SYNCS.PHASECHK.TRANS64 P0, [R52+URZ+0xc0], R3 ;  /* 0x0000c003340085a7 */ /* 0x000ea400080010ff */
[----:B--2---:R-:W-:Y:S05]  /*a3a0*/  @!P0 BRA `(.L_x_104) ;  /* 0xfffffffc00f08947 */ /* 0x004fea000383ffff */
[----:B------:R-:W-:Y:S05]  /*a3b0*/  BRA `(.L_x_103) ;  /* 0xffffffc000007947 */ /* 0x000fea000383ffff */
.L_x_112:
[----:B--2---:R2:W3:Y:S02]  /*a3c0*/  SYNCS.PHASECHK.TRANS64.TRYWAIT P0, [R0+URZ+0x50], R2 ;  /* 0x00005002000075a7 */ /* 0x0044e400080011ff */
[----:B---3--:R-:W-:Y:S05]  /*a3d0*/  @!P0 NANOSLEEP.SYNCS 0x989680 ;  /* 0x009896800000895d */ /* 0x008fea0003900000 */
[----:B------:R-:W3:Y:S02]  /*a3e0*/  @!P0 SYNCS.PHASECHK.TRANS64 P0, [R0+URZ+0x50], R2 ;  /* 0x00005002000085a7 */ /* 0x000ee400080010ff */
[----:B---3--:R-:W-:Y:S05]  /*a3f0*/  @!P0 BRA `(.L_x_112) ;  /* 0xfffffffc00f08947 */ /* 0x008fea000383ffff */
[----:B------:R-:W-:Y:S05]  /*a400*/  BRA `(.L_x_111) ;  /* 0xffffffc800f47947 */ /* 0x000fea000383ffff */
.L_x_120:
[----:B--2---:R2:W3:Y:S02]  /*a410*/  SYNCS.PHASECHK.TRANS64.TRYWAIT P0, [R0+URZ+0x50], R4 ;  /* 0x00005004000075a7 */ /* 0x0044e400080011ff */
[----:B---3--:R-:W-:Y:S05]  /*a420*/  @!P0 NANOSLEEP.SYNCS 0x989680 ;  /* 0x009896800000895d */ /* 0x008fea0003900000 */
[----:B------:R-:W3:Y:S02]  /*a430*/  @!P0 SYNCS.PHASECHK.TRANS64 P0, [R0+URZ+0x50], R4 ;  /* 0x00005004000085a7 */ /* 0x000ee400080010ff */
[----:B---3--:R-:W-:Y:S05]  /*a440*/  @!P0 BRA `(.L_x_120) ;  /* 0xfffffffc00f08947 */ /* 0x008fea000383ffff */
[----:B------:R-:W-:Y:S05]  /*a450*/  BRA `(.L_x_119) ;  /* 0xffffffd800307947 */ /* 0x000fea000383ffff */
.L_x_128:
[----:B--2---:R2:W3:Y:S02]  /*a460*/  SYNCS.PHASECHK.TRANS64.TRYWAIT P0, [R0+URZ+0x50], R2 ;  /* 0x00005002000075a7 */ /* 0x0044e400080011ff */
[----:B---3--:R-:W-:Y:S05]  /*a470*/  @!P0 NANOSLEEP.SYNCS 0x989680 ;  /* 0x009896800000895d */ /* 0x008fea0003900000 */
[----:B------:R-:W3:Y:S02]  /*a480*/  @!P0 SYNCS.PHASECHK.TRANS64 P0, [R0+URZ+0x50], R2 ;  /* 0x00005002000085a7 */ /* 0x000ee400080010ff */
[----:B---3--:R-:W-:Y:S05]  /*a490*/  @!P0 BRA `(.L_x_128) ;  /* 0xfffffffc00f08947 */ /* 0x008fea000383ffff */
[----:B------:R-:W-:Y:S05]  /*a4a0*/  BRA `(.L_x_127) ;  /* 0xffffffe4007c7947 */ /* 0x000fea000383ffff */
        .weak           $__internal_0_$__cuda_sm10x_tcgen05_guardrail_trap_col_being_dealloced_not_returned_by_alloc
        .type           $__internal_0_$__cuda_sm10x_tcgen05_guardrail_trap_col_being_dealloced_not_returned_by_alloc,@function
        .size           $__internal_0_$__cuda_sm10x_tcgen05_guardrail_trap_col_being_dealloced_not_returned_by_alloc,($__internal_1_$__cuda_sm10x_tcgen05_guardrail_trap_phase_invalid_during_alloc - $__internal_0_$__cuda_sm10x_tcgen05_guardrail_trap_col_being_dealloced_not_returned_by_alloc)
$__internal_0_$__cuda_sm10x_tcgen05_guardrail_trap_col_being_dealloced_not_returned_by_alloc:
[----:B------:R-:W-:Y:S05]  /*a4b0*/  BPT.TRAP 0x1 ;  /* 0x000000040000795c */ /* 0x000fea0000300000 */
[----:B------:R-:W-:-:S04]  /*a4c0*/  HFMA2 R3, -RZ, RZ, 0, 0 ;  /* 0x00000000ff037431 */ /* 0x000fc800000001ff */
[----:B------:R-:W-:Y:S05]  /*a4d0*/  RET.REL.NODEC R2 `(_ZN7cutlass13device_kernelINS_4gemm6kernel13GemmUniversalIN4cute5tupleIJiiiiEEENS1_10collective13CollectiveMmaINS1_35MainloopSm100TmaUmmaWarpSpecializedILi5ELi2ELi4ENS5_IJNS4_1CILi2EEESB_NSA_ILi1EEEEEEEENS5_IJNSA_ILi64EEENSA_ILi256EEESF_EEEaNS5_IJlSC_lEEEaSI_NS4_8TiledMMAINS4_8MMA_AtomIJNS4_15SM100_MMA_S8_SSIaaiLi64ELi256ELNS4_4UMMA5MajorE0ELSN_0ELNSM_8SaturateE0EEEEEENS4_6LayoutINS5_IJSC_SC_SC_EEENS5_IJNSA_ILi0EEEST_ST_EEEEENS5_IJNS4_10UnderscoreESW_SW_EEEEENS4_23SM90_TMA_LOAD_MULTICASTENS4_14ComposedLayoutINS4_7SwizzleILi2ELi4ELi3EEENS4_18smem_ptr_flag_bitsILi8EEENSR_INS5_IJNSA_ILi8EEESF_EEENS5_IJSF_SC_EEEEEEEvNS4_8identityESZ_S19_vS1A_EENS_8epilogue10collective18CollectiveEpilogueINS1C_23Sm100TmaWarpSpecializedILi4ELi2ELi32ELb0ELb0EEEJSH_NS5_IJNSR_ISF_SC_EES1H_EEEaSI_aSI_NS1C_6fusion15FusionCallbacksIS1G_NS1J_17LinearCombinationIaiaiLNS_15FloatRoundStyleE2EEESH_S1I_JEEENS4_5SM1004TMEM4LOAD26SM100_TMEM_LOAD_16dp32b32xENS4_13SM90_TMA_LOADES19_NS4_39AutoVectorizingCopyWithAssumedAlignmentILi128EEENS4_14SM90_TMA_STOREES19_S1V_S1V_EEEvvEEEEvNT_6ParamsE) ;  /* 0xffffff5802c87950 */ /* 0x000fea0003c3ffff */
        .weak           $__internal_1_$__cuda_sm10x_tcgen05_guardrail_trap_phase_invalid_during_alloc
        .type           $__internal_1_$__cuda_sm10x_tcgen05_guardrail_trap_phase_invalid_during_alloc,@function
        .size           $__internal_1_$__cuda_sm10x_tcgen05_guardrail_trap_phase_invalid_during_alloc,($__internal_2_$__cuda_sm10x_tcgen05_guardrail_trap_unallocated_columns_being_dealloced - $__internal_1_$__cuda_sm10x_tcgen05_guardrail_trap_phase_invalid_during_alloc)
$__internal_1_$__cuda_sm10x_tcgen05_guardrail_trap_phase_invalid_during_alloc:
[----:B------:R-:W-:Y:S05]  /*a4e0*/  BPT.TRAP 0x1 ;  /* 0x000000040000795c */ /* 0x000fea0000300000 */
[----:B------:R-:W-:-:S04]  /*a4f0*/  MOV R5, 0x0 ;  /* 0x0000000000057802 */ /* 0x000fc80000000f00 */
[----:B------:R-:W-:Y:S05]  /*a500*/  RET.REL.NODEC R4 `(_ZN7cutlass13device_kernelINS_4gemm6kernel13GemmUniversalIN4cute5tupleIJiiiiEEENS1_10collective13CollectiveMmaINS1_35MainloopSm100TmaUmmaWarpSpecializedILi5ELi2ELi4ENS5_IJNS4_1CILi2EEESB_NSA_ILi1EEEEEEEENS5_IJNSA_ILi64EEENSA_ILi256EEESF_EEEaNS5_IJlSC_lEEEaSI_NS4_8TiledMMAINS4_8MMA_AtomIJNS4_15SM100_MMA_S8_SSIaaiLi64ELi256ELNS4_4UMMA5MajorE0ELSN_0ELNSM_8SaturateE0EEEEEENS4_6LayoutINS5_IJSC_SC_SC_EEENS5_IJNSA_ILi0EEEST_ST_EEEEENS5_IJNS4_10UnderscoreESW_SW_EEEEENS4_23SM90_TMA_LOAD_MULTICASTENS4_14ComposedLayoutINS4_7SwizzleILi2ELi4ELi3EEENS4_18smem_ptr_flag_bitsILi8EEENSR_INS5_IJNSA_ILi8EEESF_EEENS5_IJSF_SC_EEEEEEEvNS4_8identityESZ_S19_vS1A_EENS_8epilogue10collective18CollectiveEpilogueINS1C_23Sm100TmaWarpSpecializedILi4ELi2ELi32ELb0ELb0EEEJSH_NS5_IJNSR_ISF_SC_EES1H_EEEaSI_aSI_NS1C_6fusion15FusionCallbacksIS1G_NS1J_17LinearCombinationIaiaiLNS_15FloatRoundStyleE2EEESH_S1I_JEEENS4_5SM1004TMEM4LOAD26SM100_TMEM_LOAD_16dp32b32xENS4_13SM90_TMA_LOADES19_NS4_39AutoVectorizingCopyWithAssumedAlignmentILi128EEENS4_14SM90_TMA_STOREES19_S1V_S1V_EEEvvEEEEvNT_6ParamsE) ;  /* 0xffffff5804bc7950 */ /* 0x000fea0003c3ffff */
        .weak           $__internal_2_$__cuda_sm10x_tcgen05_guardrail_trap_unallocated_columns_being_dealloced
        .type           $__internal_2_$__cuda_sm10x_tcgen05_guardrail_trap_unallocated_columns_being_dealloced,@function
        .size           $__internal_2_$__cuda_sm10x_tcgen05_guardrail_trap_unallocated_columns_being_dealloced,(.L_x_180 - $__internal_2_$__cuda_sm10x_tcgen05_guardrail_trap_unallocated_columns_being_dealloced)
$__internal_2_$__cuda_sm10x_tcgen05_guardrail_trap_unallocated_columns_being_dealloced:
[----:B------:R-:W-:Y:S05]  /*a510*/  BPT.TRAP 0x1 ;  /* 0x000000040000795c */ /* 0x000fea0000300000 */
[----:B------:R-:W-:-:S04]  /*a520*/  HFMA2 R3, -RZ, RZ, 0, 0 ;  /* 0x00000000ff037431 */ /* 0x000fc800000001ff */
[----:B------:R-:W-:Y:S05]  /*a530*/  RET.REL.NODEC R2 `(_ZN7cutlass13device_kernelINS_4gemm6kernel13GemmUniversalIN4cute5tupleIJiiiiEEENS1_10collective13CollectiveMmaINS1_35MainloopSm100TmaUmmaWarpSpecializedILi5ELi2ELi4ENS5_IJNS4_1CILi2EEESB_NSA_ILi1EEEEEEEENS5_IJNSA_ILi64EEENSA_ILi256EEESF_EEEaNS5_IJlSC_lEEEaSI_NS4_8TiledMMAINS4_8MMA_AtomIJNS4_15SM100_MMA_S8_SSIaaiLi64ELi256ELNS4_4UMMA5MajorE0ELSN_0ELNSM_8SaturateE0EEEEEENS4_6LayoutINS5_IJSC_SC_SC_EEENS5_IJNSA_ILi0EEEST_ST_EEEEENS5_IJNS4_10UnderscoreESW_SW_EEEEENS4_23SM90_TMA_LOAD_MULTICASTENS4_14ComposedLayoutINS4_7SwizzleILi2ELi4ELi3EEENS4_18smem_ptr_flag_bitsILi8EEENSR_INS5_IJNSA_ILi8EEESF_EEENS5_IJSF_SC_EEEEEEEvNS4_8identityESZ_S19_vS1A_EENS_8epilogue10collective18CollectiveEpilogueINS1C_23Sm100TmaWarpSpecializedILi4ELi2ELi32ELb0ELb0EEEJSH_NS5_IJNSR_ISF_SC_EES1H_EEEaSI_aSI_NS1C_6fusion15FusionCallbacksIS1G_NS1J_17LinearCombinationIaiaiLNS_15FloatRoundStyleE2EEESH_S1I_JEEENS4_5SM1004TMEM4LOAD26SM100_TMEM_LOAD_16dp32b32xENS4_13SM90_TMA_LOADES19_NS4_39AutoVectorizingCopyWithAssumedAlignmentILi128EEENS4_14SM90_TMA_STOREES19_S1V_S1V_EEEvvEEEEvNT_6ParamsE) ;  /* 0xffffff5802b07950 */ /* 0x000fea0003c3ffff */
.L_x_179:
[----:B------:R-:W-:-:S00]  /*a540*/  BRA `(.L_x_179) ;  /* 0xfffffffc00fc7947 */ /* 0x000fc0000383ffff */
[----:B------:R-:W-:-:S00]  /*a550*/  NOP ;  /* 0x0000000000007918 */ /* 0x000fc00000000000 */
        /* <DEDUP_REMOVED lines=10> */
.L_x_180:


//--------------------- .nv.global.init           --------------------------
	.section	.nv.global.init,"aw",@progbits
.nv.global.init:
	.type		$str$27,@object
	.size		$str$27,($str$28 - $str$27)
$str$27:
        /*0000*/ 	.byte	0x28, 0x61, 0x64, 0x64, 0x72, 0x65, 0x73, 0x73, 0x20, 0x26, 0x20, 0x6d, 0x61, 0x73, 0x6b, 0x29
        /*0010*/ 	.byte	0x20, 0x3d, 0x3d, 0x20, 0x30, 0x00
	.type		$str$28,@object
	.size		$str$28,($str$26 - $str$28)
$str$28:
        /*0016*/ 	.byte	0x2f, 0x74, 0x6d, 0x70, 0x2f, 0x63, 0x75, 0x74, 0x6c, 0x61, 0x73, 0x73, 0x5f, 0x73, 0x77, 0x65
        /*0026*/ 	.byte	0x65, 0x70, 0x5f, 0x73, 0x72, 0x63, 0x2f, 0x69, 0x6e, 0x63, 0x6c, 0x75, 0x64, 0x65, 0x2f, 0x63
        /*0036*/ 	.byte	0x75, 0x74, 0x65, 0x2f, 0x70, 0x6f, 0x69, 0x6e, 0x74, 0x65, 0x72, 0x5f, 0x66, 0x6c, 0x61, 0x67
        /*0046*/ 	.byte	0x67, 0x65, 0x64, 0x2e, 0x68, 0x70, 0x70, 0x00
	.type		$str$26,@object
	.size		$str$26,($str$25 - $str$26)
$str$26:
        /*004e*/ 	.byte	0x2f, 0x74, 0x6d, 0x70, 0x2f, 0x63, 0x75, 0x74, 0x6c, 0x61, 0x73, 0x73, 0x5f, 0x73, 0x77, 0x65
        /*005e*/ 	.byte	0x65, 0x70, 0x5f, 0x73, 0x72, 0x63, 0x2f, 0x69, 0x6e, 0x63, 0x6c, 0x75, 0x64, 0x65, 0x2f, 0x63
        /*006e*/ 	.byte	0x75, 0x74, 0x65, 0x2f, 0x61, 0x74, 0x6f, 0x6d, 0x2f, 0x63, 0x6f, 0x70, 0x79, 0x5f, 0x74, 0x72
        /*007e*/ 	.byte	0x61, 0x69, 0x74, 0x73, 0x5f, 0x73, 0x6d, 0x31, 0x30, 0x30, 0x2e, 0x68, 0x70, 0x70, 0x00
	.type		$str$25,@object
	.size		$str$25,(__unnamed_1 - $str$25)
$str$25:
        /*008d*/ 	.byte	0x28, 0x28, 0x75, 0x69, 0x6e, 0x74, 0x33, 0x32, 0x5f, 0x74, 0x28, 0x74, 0x68, 0x72, 0x65, 0x61
        /*009d*/ 	.byte	0x64, 0x49, 0x64, 0x78, 0x2e, 0x78, 0x29, 0x20, 0x2f, 0x20, 0x33, 0x32, 0x29, 0x20, 0x25, 0x20
        /*00ad*/ 	.byte	0x34, 0x29, 0x20, 0x3d, 0x3d, 0x20, 0x28, 0x28, 0x28, 0x74, 0x6d, 0x65, 0x6d, 0x5f, 0x61, 0x64
        /*00bd*/ 	.byte	0x64, 0x72, 0x20, 0x3e, 0x3e, 0x20, 0x31, 0x36, 0x29, 0x20, 0x2f, 0x20, 0x33, 0x32, 0x29, 0x20
        /*00cd*/ 	.byte	0x25, 0x20, 0x34, 0x29, 0x00
	.type		__unnamed_1,@object
	.size		__unnamed_1,(__unnamed_2 - __unnamed_1)
__unnamed_1:
        /*00d2*/ 	.byte	0x61, 0x75, 0x74, 0x6f, 0x20, 0x63, 0x75, 0x74, 0x65, 0x3a, 0x3a, 0x61, 0x73, 0x5f, 0x70, 0x6f
        /* <DEDUP_REMOVED lines=24> */
        /*0262*/ 	.byte	0x00
	.type		__unnamed_2,@object
	.size		__unnamed_2,(__unnamed_3 - __unnamed_2)
__unnamed_2:
        /* <DEDUP_REMOVED lines=26> */
	.type		__unnamed_3,@object
	.size		__unnamed_3,(.L_3 - __unnamed_3)
__unnamed_3:
        /* <DEDUP_REMOVED lines=41> */
.L_3:


//--------------------- .nv.shared._ZN7cutlass13device_kernelINS_4gemm6kernel13GemmUniversalIN4cute5tupleIJiiiiEEENS1_10collective13CollectiveMmaINS1_35MainloopSm100TmaUmmaWarpSpecializedILi5ELi2ELi4ENS5_IJNS4_1CILi2EEESB_NSA_ILi1EEEEEEEENS5_IJNSA_ILi64EEENSA_ILi256EEESF_EEEaNS5_IJlSC_lEEEaSI_NS4_8TiledMMAINS4_8MMA_AtomIJNS4_15SM100_MMA_S8_SSIaaiLi64ELi256ELNS4_4UMMA5MajorE0ELSN_0ELNSM_8SaturateE0EEEEEENS4_6LayoutINS5_IJSC_SC_SC_EEENS5_IJNSA_ILi0EEEST_ST_EEEEENS5_IJNS4_10UnderscoreESW_SW_EEEEENS4_23SM90_TMA_LOAD_MULTICASTENS4_14ComposedLayoutINS4_7SwizzleILi2ELi4ELi3EEENS4_18smem_ptr_flag_bitsILi8EEENSR_INS5_IJNSA_ILi8EEESF_EEENS5_IJSF_SC_EEEEEEEvNS4_8identityESZ_S19_vS1A_EENS_8epilogue10collective18CollectiveEpilogueINS1C_23Sm100TmaWarpSpecializedILi4ELi2ELi32ELb0ELb0EEEJSH_NS5_IJNSR_ISF_SC_EES1H_EEEaSI_aSI_NS1C_6fusion15FusionCallbacksIS1G_NS1J_17LinearCombinationIaiaiLNS_15FloatRoundStyleE2EEESH_S1I_JEEENS4_5SM1004TMEM4LOAD26SM100_TMEM_LOAD_16dp32b32xENS4_13SM90_TMA_LOADES19_NS4_39AutoVectorizingCopyWithAssumedAlignmentILi128EEENS4_14SM90_TMA_STOREES19_S1V_S1V_EEEvvEEEEvNT_6ParamsE --------------------------
	.section	.nv.shared._ZN7cutlass13device_kernelINS_4gemm6kernel13GemmUniversalIN4cute5tupleIJiiiiEEENS1_10collective13CollectiveMmaINS1_35MainloopSm100TmaUmmaWarpSpecializedILi5ELi2ELi4ENS5_IJNS4_1CILi2EEESB_NSA_ILi1EEEEEEEENS5_IJNSA_ILi64EEENSA_ILi256EEESF_EEEaNS5_IJlSC_lEEEaSI_NS4_8TiledMMAINS4_8MMA_AtomIJNS4_15SM100_MMA_S8_SSIaaiLi64ELi256ELNS4_4UMMA5MajorE0ELSN_0ELNSM_8SaturateE0EEEEEENS4_6LayoutINS5_IJSC_SC_SC_EEENS5_IJNSA_ILi0EEEST_ST_EEEEENS5_IJNS4_10UnderscoreESW_SW_EEEEENS4_23SM90_TMA_LOAD_MULTICASTENS4_14ComposedLayoutINS4_7SwizzleILi2ELi4ELi3EEENS4_18smem_ptr_flag_bitsILi8EEENSR_INS5_IJNSA_ILi8EEESF_EEENS5_IJSF_SC_EEEEEEEvNS4_8identityESZ_S19_vS1A_EENS_8epilogue10collective18CollectiveEpilogueINS1C_23Sm100TmaWarpSpecializedILi4ELi2ELi32ELb0ELb0EEEJSH_NS5_IJNSR_ISF_SC_EES1H_EEEaSI_aSI_NS1C_6fusion15FusionCallbacksIS1G_NS1J_17LinearCombinationIaiaiLNS_15FloatRoundStyleE2EEESH_S1I_JEEENS4_5SM1004TMEM4LOAD26SM100_TMEM_LOAD_16dp32b32xENS4_13SM90_TMA_LOADES19_NS4_39AutoVectorizingCopyWithAssumedAlignmentILi128EEENS4_14SM90_TMA_STOREES19_S1V_S1V_EEEvvEEEEvNT_6ParamsE,"aw",@nobits
	.sectionflags	@""
	.align	16
	.zero		1024


//--------------------- .nv.shared.reserved.0     --------------------------
	.section	.nv.shared.reserved.0,"aw",@nobits
	.weak		__nv_reservedSMEM_offset_0_alias
	.size		__nv_reservedSMEM_offset_0_alias, 0, 64
	.other		__nv_reservedSMEM_offset_0_alias,@"STO_CUDA_RESERVED_SHARED STV_DEFAULT"
__nv_reservedSMEM_offset_0_alias:
	.zero		0
.nv.shared.reserved.0:
	.zero		64
	.weak		__nv_reservedSMEM_tcgen05_partition
	.type		__nv_reservedSMEM_tcgen05_partition,@object
	.size		__nv_reservedSMEM_tcgen05_partition,(.L_0 - __nv_reservedSMEM_tcgen05_partition)
__nv_reservedSMEM_tcgen05_partition:
	.zero		32
.L_0:


//--------------------- .nv.global                --------------------------
	.section	.nv.global,"aw",@nobits
.nv.global:
	.type		_ZN40_INTERNAL_eb509b77_4_k_cu_157ffd44_109574cute1_E,@object
	.size		_ZN40_INTERNAL_eb509b77_4_k_cu_157ffd44_109574cute1_E,(_ZN40_INTERNAL_eb509b77_4_k_cu_157ffd44_109574cuda3std3__45__cpo6cbeginE - _ZN40_INTERNAL_eb509b77_4_k_cu_157ffd44_109574cute1_E)
_ZN40_INTERNAL_eb509b77_4_k_cu_157ffd44_109574cute1_E:
	.zero		1
	.type		_ZN40_INTERNAL_eb509b77_4_k_cu_157ffd44_109574cuda3std3__45__cpo6cbeginE,@object
	.size		_ZN40_INTERNAL_eb509b77_4_k_cu_157ffd44_109574cuda3std3__45__cpo6cbeginE,(_ZN40_INTERNAL_eb509b77_4_k_cu_157ffd44_109574cuda3std3__48in_placeE - _ZN40_INTERNAL_eb509b77_4_k_cu_157ffd44_109574cuda3std3__45__cpo6cbeginE)
_ZN40_INTERNAL_eb509b77_4_k_cu_157ffd44_109574cuda3std3__45__cpo6cbeginE:
	.zero		1
	.type		_ZN40_INTERNAL_eb509b77_4_k_cu_157ffd44_109574cuda3std3__48in_placeE,@object
	.size		_ZN40_INTERNAL_eb509b77_4_k_cu_157ffd44_109574cuda3std3__48in_placeE,(_ZN40_INTERNAL_eb509b77_4_k_cu_157ffd44_109574cuda3std6ranges3__45__cpo9iter_moveE - _ZN40_INTERNAL_eb509b77_4_k_cu_157ffd44_109574cuda3std3__48in_placeE)
_ZN40_INTERNAL_eb509b77_4_k_cu_157ffd44_109574cuda3std3__48in_placeE:
	.zero		1
	.type		_ZN40_INTERNAL_eb509b77_4_k_cu_157ffd44_109574cuda3std6ranges3__45__cpo9iter_moveE,@object
	.size		_ZN40_INTERNAL_eb509b77_4_k_cu_157ffd44_109574cuda3std6ranges3__45__cpo9iter_moveE,(_ZN40_INTERNAL_eb509b77_4_k_cu_157ffd44_109574cuda3std3__45__cpo5beginE - _ZN40_INTERNAL_eb509b77_4_k_cu_157ffd44_109574cuda3std6ranges3__45__cpo9iter_moveE)
_ZN40_INTERNAL_eb509b77_4_k_cu_157ffd44_109574cuda3std6ranges3__45__cpo9iter_moveE:
	.zero		1
	.type		_ZN40_INTERNAL_eb509b77_4_k_cu_157ffd44_109574cuda3std3__45__cpo5beginE,@object
	.size		_ZN40_INTERNAL_eb509b77_4_k_cu_157ffd44_109574cuda3std3__45__cpo5beginE,(_ZN40_INTERNAL_eb509b77_4_k_cu_157ffd44_109574cuda3std3__442_GLOBAL__N__eb509b77_4_k_cu_157ffd44_109576ignoreE - _ZN40_INTERNAL_eb509b77_4_k_cu_157ffd44_109574cuda3std3__45__cpo5beginE)
_ZN40_INTERNAL_eb509b77_4_k_cu_157ffd44_109574cuda3std3__45__cpo5beginE:
	.zero		1
	.type		_ZN40_INTERNAL_eb509b77_4_k_cu_157ffd44_109574cuda3std3__442_GLOBAL__N__eb509b77_4_k_cu_157ffd44_109576ignoreE,@object
	.size		_ZN40_INTERNAL_eb509b77_4_k_cu_157ffd44_109574cuda3std3__442_GLOBAL__N__eb509b77_4_k_cu_157ffd44_109576ignoreE,(_ZN40_INTERNAL_eb509b77_4_k_cu_157ffd44_109574cute7productE - _ZN40_INTERNAL_eb509b77_4_k_cu_157ffd44_109574cuda3std3__442_GLOBAL__N__eb509b77_4_k_cu_157ffd44_109576ignoreE)
_ZN40_INTERNAL_eb509b77_4_k_cu_157ffd44_109574cuda3std3__442_GLOBAL__N__eb509b77_4_k_cu_157ffd44_109576ignoreE:
	.zero		1
	.type		_ZN40_INTERNAL_eb509b77_4_k_cu_157ffd44_109574cute7productE,@object
	.size		_ZN40_INTERNAL_eb509b77_4_k_cu_157ffd44_109574cute7productE,(_ZN40_INTERNAL_eb509b77_4_k_cu_157ffd44_109574cuda3std3__45__cpo3endE - _ZN40_INTERNAL_eb509b77_4_k_cu_157ffd44_109574cute7productE)
_ZN40_INTERNAL_eb509b77_4_k_cu_157ffd44_109574cute7productE:
	.zero		1
	.type		_ZN40_INTERNAL_eb509b77_4_k_cu_157ffd44_109574cuda3std3__45__cpo3endE,@object
	.size		_ZN40_INTERNAL_eb509b77_4_k_cu_157ffd44_109574cuda3std3__45__cpo3endE,(_ZN40_INTERNAL_eb509b77_4_k_cu_157ffd44_109574cuda3std3__419piecewise_constructE - _ZN40_INTERNAL_eb509b77_4_k_cu_157ffd44_109574cuda3std3__45__cpo3endE)
_ZN40_INTERNAL_eb509b77_4_k_cu_157ffd44_109574cuda3std3__45__cpo3endE:
	.zero		1
	.type		_ZN40_INTERNAL_eb509b77_4_k_cu_157ffd44_109574cuda3std3__419piecewise_constructE,@object
	.size		_ZN40_INTERNAL_eb509b77_4_k_cu_157ffd44_109574cuda3std3__419piecewise_constructE,(_ZN40_INTERNAL_eb509b77_4_k_cu_157ffd44_109574cuda3std3__45__cpo4cendE - _ZN40_INTERNAL_eb509b77_4_k_cu_157ffd44_109574cuda3std3__419piecewise_constructE)
_ZN40_INTERNAL_eb509b77_4_k_cu_157ffd44_109574cuda3std3__419piecewise_constructE:
	.zero		1
	.type		_ZN40_INTERNAL_eb509b77_4_k_cu_157ffd44_109574cuda3std3__45__cpo4cendE,@object
	.size		_ZN40_INTERNAL_eb509b77_4_k_cu_157ffd44_109574cuda3std3__45__cpo4cendE,(_ZN40_INTERNAL_eb509b77_4_k_cu_157ffd44_109574cuda3std6ranges3__45__cpo4swapE - _ZN40_INTERNAL_eb509b77_4_k_cu_157ffd44_109574cuda3std3__45__cpo4cendE)
_ZN40_INTERNAL_eb509b77_4_k_cu_157ffd44_109574cuda3std3__45__cpo4cendE:
	.zero		1
	.type		_ZN40_INTERNAL_eb509b77_4_k_cu_157ffd44_109574cuda3std6ranges3__45__cpo4swapE,@object
	.size		_ZN40_INTERNAL_eb509b77_4_k_cu_157ffd44_109574cuda3std6ranges3__45__cpo4swapE,(.L_11 - _ZN40_INTERNAL_eb509b77_4_k_cu_157ffd44_109574cuda3std6ranges3__45__cpo4swapE)
_ZN40_INTERNAL_eb509b77_4_k_cu_157ffd44_109574cuda3std6ranges3__45__cpo4swapE:
	.zero		1
.L_11:


//--------------------- .nv.constant0._ZN7cutlass13device_kernelINS_4gemm6kernel13GemmUniversalIN4cute5tupleIJiiiiEEENS1_10collective13CollectiveMmaINS1_35MainloopSm100TmaUmmaWarpSpecializedILi5ELi2ELi4ENS5_IJNS4_1CILi2EEESB_NSA_ILi1EEEEEEEENS5_IJNSA_ILi64EEENSA_ILi256EEESF_EEEaNS5_IJlSC_lEEEaSI_NS4_8TiledMMAINS4_8MMA_AtomIJNS4_15SM100_MMA_S8_SSIaaiLi64ELi256ELNS4_4UMMA5MajorE0ELSN_0ELNSM_8SaturateE0EEEEEENS4_6LayoutINS5_IJSC_SC_SC_EEENS5_IJNSA_ILi0EEEST_ST_EEEEENS5_IJNS4_10UnderscoreESW_SW_EEEEENS4_23SM90_TMA_LOAD_MULTICASTENS4_14ComposedLayoutINS4_7SwizzleILi2ELi4ELi3EEENS4_18smem_ptr_flag_bitsILi8EEENSR_INS5_IJNSA_ILi8EEESF_EEENS5_IJSF_SC_EEEEEEEvNS4_8identityESZ_S19_vS1A_EENS_8epilogue10collective18CollectiveEpilogueINS1C_23Sm100TmaWarpSpecializedILi4ELi2ELi32ELb0ELb0EEEJSH_NS5_IJNSR_ISF_SC_EES1H_EEEaSI_aSI_NS1C_6fusion15FusionCallbacksIS1G_NS1J_17LinearCombinationIaiaiLNS_15FloatRoundStyleE2EEESH_S1I_JEEENS4_5SM1004TMEM4LOAD26SM100_TMEM_LOAD_16dp32b32xENS4_13SM90_TMA_LOADES19_NS4_39AutoVectorizingCopyWithAssumedAlignmentILi128EEENS4_14SM90_TMA_STOREES19_S1V_S1V_EEEvvEEEEvNT_6ParamsE --------------------------
	.section	.nv.constant0._ZN7cutlass13device_kernelINS_4gemm6kernel13GemmUniversalIN4cute5tupleIJiiiiEEENS1_10collective13CollectiveMmaINS1_35MainloopSm100TmaUmmaWarpSpecializedILi5ELi2ELi4ENS5_IJNS4_1CILi2EEESB_NSA_ILi1EEEEEEEENS5_IJNSA_ILi64EEENSA_ILi256EEESF_EEEaNS5_IJlSC_lEEEaSI_NS4_8TiledMMAINS4_8MMA_AtomIJNS4_15SM100_MMA_S8_SSIaaiLi64ELi256ELNS4_4UMMA5MajorE0ELSN_0ELNSM_8SaturateE0EEEEEENS4_6LayoutINS5_IJSC_SC_SC_EEENS5_IJNSA_ILi0EEEST_ST_EEEEENS5_IJNS4_10UnderscoreESW_SW_EEEEENS4_23SM90_TMA_LOAD_MULTICASTENS4_14ComposedLayoutINS4_7SwizzleILi2ELi4ELi3EEENS4_18smem_ptr_flag_bitsILi8EEENSR_INS5_IJNSA_ILi8EEESF_EEENS5_IJSF_SC_EEEEEEEvNS4_8identityESZ_S19_vS1A_EENS_8epilogue10collective18CollectiveEpilogueINS1C_23Sm100TmaWarpSpecializedILi4ELi2ELi32ELb0ELb0EEEJSH_NS5_IJNSR_ISF_SC_EES1H_EEEaSI_aSI_NS1C_6fusion15FusionCallbacksIS1G_NS1J_17LinearCombinationIaiaiLNS_15FloatRoundStyleE2EEESH_S1I_JEEENS4_5SM1004TMEM4LOAD26SM100_TMEM_LOAD_16dp32b32xENS4_13SM90_TMA_LOADES19_NS4_39AutoVectorizingCopyWithAssumedAlignmentILi128EEENS4_14SM90_TMA_STOREES19_S1V_S1V_EEEvvEEEEvNT_6ParamsE,"a",@progbits
	.sectionflags	@""
	.align	4
.nv.constant0._ZN7cutlass13device_kernelINS_4gemm6kernel13GemmUniversalIN4cute5tupleIJiiiiEEENS1_10collective13CollectiveMmaINS1_35MainloopSm100TmaUmmaWarpSpecializedILi5ELi2ELi4ENS5_IJNS4_1CILi2EEESB_NSA_ILi1EEEEEEEENS5_IJNSA_ILi64EEENSA_ILi256EEESF_EEEaNS5_IJlSC_lEEEaSI_NS4_8TiledMMAINS4_8MMA_AtomIJNS4_15SM100_MMA_S8_SSIaaiLi64ELi256ELNS4_4UMMA5MajorE0ELSN_0ELNSM_8SaturateE0EEEEEENS4_6LayoutINS5_IJSC_SC_SC_EEENS5_IJNSA_ILi0EEEST_ST_EEEEENS5_IJNS4_10UnderscoreESW_SW_EEEEENS4_23SM90_TMA_LOAD_MULTICASTENS4_14ComposedLayoutINS4_7SwizzleILi2ELi4ELi3EEENS4_18smem_ptr_flag_bitsILi8EEENSR_INS5_IJNSA_ILi8EEESF_EEENS5_IJSF_SC_EEEEEEEvNS4_8identityESZ_S19_vS1A_EENS_8epilogue10collective18CollectiveEpilogueINS1C_23Sm100TmaWarpSpecializedILi4ELi2ELi32ELb0ELb0EEEJSH_NS5_IJNSR_ISF_SC_EES1H_EEEaSI_aSI_NS1C_6fusion15FusionCallbacksIS1G_NS1J_17LinearCombinationIaiaiLNS_15FloatRoundStyleE2EEESH_S1I_JEEENS4_5SM1004TMEM4LOAD26SM100_TMEM_LOAD_16dp32b32xENS4_13SM90_TMA_LOADES19_NS4_39AutoVectorizingCopyWithAssumedAlignmentILi128EEENS4_14SM90_TMA_STOREES19_S1V_S1V_EEEvvEEEEvNT_6ParamsE:
	.zero		2944


//--------------------- SYMBOLS --------------------------

	.type		.nv.reservedSmem.offset0,@object
	.size		.nv.reservedSmem.offset0,0x4
	.type		.nv.reservedSmem.cap,@object
	.size		.nv.reservedSmem.cap,0x4
	.type		__assertfail,@function
